	.target	sm_90a

	.elftype	@"ET_EXEC"


//--------------------- .note.nv.tkinfo           --------------------------
	.section	.note.nv.tkinfo,"",@"SHT_NOTE"
	.sectionflags	@"SHF_NOTE_NV_TKINFO"
	.tkinfo
        /*0018*/ 	.word	0x00000002
        /*0030*/ 	.string	""
        /*0030*/ 	.string	"ptxas"
        /*0030*/ 	.string	"Cuda compilation tools, release 13.0, V13.0.88"
        /*0030*/ 	.string	"Build cuda_13.0.r13.0/compiler.36424714_0"
        /*0030*/ 	.string	"-arch sm_90a -m 64 "



//--------------------- .note.nv.cuinfo           --------------------------
	.section	.note.nv.cuinfo,"",@"SHT_NOTE"
	.sectionflags	@"SHF_NOTE_NV_CUINFO"
        /*0018*/ 	.short	0x0002
        /*001a*/ 	.short	0x005a
        /*001c*/ 	.short	0x0082
	.zero		2


//--------------------- .nv.info                  --------------------------
	.section	.nv.info,"",@"SHT_CUDA_INFO"
	.align	4


	//----- nvinfo : EIATTR_REGCOUNT
	.align		4
        /*0000*/ 	.byte	0x04, 0x2f
        /*0002*/ 	.short	(.L_15 - .L_14)
	.align		4
.L_14:
        /*0004*/ 	.word	index@(_ZN7cutlass13device_kernelINS_4gemm6kernel13GemmUniversalIN4cute5tupleIJiiiiEEENS1_10collective13CollectiveMmaINS1_34MainloopSm90TmaGmmaWarpSpecializedILi14ENS5_IJNS4_1CILi2EEENSA_ILi1EEESC_EEENS1_35KernelTmaWarpSpecializedCooperativeEEENS5_IJNSA_ILi256EEESG_NSA_ILi32EEEEEEaNS5_IJlSC_lEEEaSJ_NS4_8TiledMMAINS4_8MMA_AtomIJNS4_4SM904GMMA27MMA_64x256x32_S32S8S8_SS_TNEEEENS4_6LayoutISD_NS5_IJSC_NSA_ILi0EEESR_EEEEENS5_IJNS4_10UnderscoreESU_SU_EEEEENS4_13SM90_TMA_LOADENS4_14ComposedLayoutINS4_7SwizzleILi1ELi4ELi3EEENS4_18smem_ptr_flag_bitsILi8EEENSQ_INS5_IJNSA_ILi8EEESH_EEENS5_IJSH_SC_EEEEEEEvNS4_8identityENS4_23SM90_TMA_LOAD_MULTICASTES17_vS18_EENS_8epilogue10collective6detail29Sm90TmaWarpSpecializedAdapterINS1C_15DefaultEpilogueIaSJ_SJ_NS1B_6thread17LinearCombinationIaLi1EiiLNS1G_9ScaleType4KindE0ELNS_15FloatRoundStyleE2EaEENS1_15EpilogueDefaultEEEEEvvEEEEvNT_6ParamsE)
        /*0008*/ 	.word	0x000000a8


	//----- nvinfo : EIATTR_FRAME_SIZE
	.align		4
.L_15:
        /*000c*/ 	.byte	0x04, 0x11
        /*000e*/ 	.short	(.L_17 - .L_16)
	.align		4
.L_16:
        /*0010*/ 	.word	index@(_ZN7cutlass13device_kernelINS_4gemm6kernel13GemmUniversalIN4cute5tupleIJiiiiEEENS1_10collective13CollectiveMmaINS1_34MainloopSm90TmaGmmaWarpSpecializedILi14ENS5_IJNS4_1CILi2EEENSA_ILi1EEESC_EEENS1_35KernelTmaWarpSpecializedCooperativeEEENS5_IJNSA_ILi256EEESG_NSA_ILi32EEEEEEaNS5_IJlSC_lEEEaSJ_NS4_8TiledMMAINS4_8MMA_AtomIJNS4_4SM904GMMA27MMA_64x256x32_S32S8S8_SS_TNEEEENS4_6LayoutISD_NS5_IJSC_NSA_ILi0EEESR_EEEEENS5_IJNS4_10UnderscoreESU_SU_EEEEENS4_13SM90_TMA_LOADENS4_14ComposedLayoutINS4_7SwizzleILi1ELi4ELi3EEENS4_18smem_ptr_flag_bitsILi8EEENSQ_INS5_IJNSA_ILi8EEESH_EEENS5_IJSH_SC_EEEEEEEvNS4_8identityENS4_23SM90_TMA_LOAD_MULTICASTES17_vS18_EENS_8epilogue10collective6detail29Sm90TmaWarpSpecializedAdapterINS1C_15DefaultEpilogueIaSJ_SJ_NS1B_6thread17LinearCombinationIaLi1EiiLNS1G_9ScaleType4KindE0ELNS_15FloatRoundStyleE2EaEENS1_15EpilogueDefaultEEEEEvvEEEEvNT_6ParamsE)
        /*0014*/ 	.word	0x000002c0


	//----- nvinfo : EIATTR_MIN_STACK_SIZE
	.align		4
.L_17:
        /*0018*/ 	.byte	0x04, 0x12
        /*001a*/ 	.short	(.L_19 - .L_18)
	.align		4
.L_18:
        /*001c*/ 	.word	index@(_ZN7cutlass13device_kernelINS_4gemm6kernel13GemmUniversalIN4cute5tupleIJiiiiEEENS1_10collective13CollectiveMmaINS1_34MainloopSm90TmaGmmaWarpSpecializedILi14ENS5_IJNS4_1CILi2EEENSA_ILi1EEESC_EEENS1_35KernelTmaWarpSpecializedCooperativeEEENS5_IJNSA_ILi256EEESG_NSA_ILi32EEEEEEaNS5_IJlSC_lEEEaSJ_NS4_8TiledMMAINS4_8MMA_AtomIJNS4_4SM904GMMA27MMA_64x256x32_S32S8S8_SS_TNEEEENS4_6LayoutISD_NS5_IJSC_NSA_ILi0EEESR_EEEEENS5_IJNS4_10UnderscoreESU_SU_EEEEENS4_13SM90_TMA_LOADENS4_14ComposedLayoutINS4_7SwizzleILi1ELi4ELi3EEENS4_18smem_ptr_flag_bitsILi8EEENSQ_INS5_IJNSA_ILi8EEESH_EEENS5_IJSH_SC_EEEEEEEvNS4_8identityENS4_23SM90_TMA_LOAD_MULTICASTES17_vS18_EENS_8epilogue10collective6detail29Sm90TmaWarpSpecializedAdapterINS1C_15DefaultEpilogueIaSJ_SJ_NS1B_6thread17LinearCombinationIaLi1EiiLNS1G_9ScaleType4KindE0ELNS_15FloatRoundStyleE2EaEENS1_15EpilogueDefaultEEEEEvvEEEEvNT_6ParamsE)
        /*0020*/ 	.word	0x000002c0
.L_19:


//--------------------- .nv.compat                --------------------------
	.section	.nv.compat,"",@"SHT_CUDA_COMPAT_INFO"
	.align	4
        /*0000*/ 	.byte	0x02, 0x09, 0x01, 0x00, 0x02, 0x02, 0x04, 0x00, 0x02, 0x05, 0x05, 0x00, 0x03, 0x07, 0x01, 0x01
        /*0010*/ 	.byte	0x02, 0x03, 0x01, 0x00, 0x02, 0x06, 0x01, 0x00, 0x04, 0x0b, 0x08, 0x00, 0x00, 0x00, 0x00, 0x00
        /*0020*/ 	.byte	0x00, 0x00, 0x00, 0x00


//--------------------- .nv.info._ZN7cutlass13device_kernelINS_4gemm6kernel13GemmUniversalIN4cute5tupleIJiiiiEEENS1_10collective13CollectiveMmaINS1_34MainloopSm90TmaGmmaWarpSpecializedILi14ENS5_IJNS4_1CILi2EEENSA_ILi1EEESC_EEENS1_35KernelTmaWarpSpecializedCooperativeEEENS5_IJNSA_ILi256EEESG_NSA_ILi32EEEEEEaNS5_IJlSC_lEEEaSJ_NS4_8TiledMMAINS4_8MMA_AtomIJNS4_4SM904GMMA27MMA_64x256x32_S32S8S8_SS_TNEEEENS4_6LayoutISD_NS5_IJSC_NSA_ILi0EEESR_EEEEENS5_IJNS4_10UnderscoreESU_SU_EEEEENS4_13SM90_TMA_LOADENS4_14ComposedLayoutINS4_7SwizzleILi1ELi4ELi3EEENS4_18smem_ptr_flag_bitsILi8EEENSQ_INS5_IJNSA_ILi8EEESH_EEENS5_IJSH_SC_EEEEEEEvNS4_8identityENS4_23SM90_TMA_LOAD_MULTICASTES17_vS18_EENS_8epilogue10collective6detail29Sm90TmaWarpSpecializedAdapterINS1C_15DefaultEpilogueIaSJ_SJ_NS1B_6thread17LinearCombinationIaLi1EiiLNS1G_9ScaleType4KindE0ELNS_15FloatRoundStyleE2EaEENS1_15EpilogueDefaultEEEEEvvEEEEvNT_6ParamsE --------------------------
	.section	.nv.info._ZN7cutlass13device_kernelINS_4gemm6kernel13GemmUniversalIN4cute5tupleIJiiiiEEENS1_10collective13CollectiveMmaINS1_34MainloopSm90TmaGmmaWarpSpecializedILi14ENS5_IJNS4_1CILi2EEENSA_ILi1EEESC_EEENS1_35KernelTmaWarpSpecializedCooperativeEEENS5_IJNSA_ILi256EEESG_NSA_ILi32EEEEEEaNS5_IJlSC_lEEEaSJ_NS4_8TiledMMAINS4_8MMA_AtomIJNS4_4SM904GMMA27MMA_64x256x32_S32S8S8_SS_TNEEEENS4_6LayoutISD_NS5_IJSC_NSA_ILi0EEESR_EEEEENS5_IJNS4_10UnderscoreESU_SU_EEEEENS4_13SM90_TMA_LOADENS4_14ComposedLayoutINS4_7SwizzleILi1ELi4ELi3EEENS4_18smem_ptr_flag_bitsILi8EEENSQ_INS5_IJNSA_ILi8EEESH_EEENS5_IJSH_SC_EEEEEEEvNS4_8identityENS4_23SM90_TMA_LOAD_MULTICASTES17_vS18_EENS_8epilogue10collective6detail29Sm90TmaWarpSpecializedAdapterINS1C_15DefaultEpilogueIaSJ_SJ_NS1B_6thread17LinearCombinationIaLi1EiiLNS1G_9ScaleType4KindE0ELNS_15FloatRoundStyleE2EaEENS1_15EpilogueDefaultEEEEEvvEEEEvNT_6ParamsE,"",@"SHT_CUDA_INFO"
	.sectionflags	@""
	.align	4


	//----- nvinfo : EIATTR_CUDA_API_VERSION
	.align		4
        /*0000*/ 	.byte	0x04, 0x37
        /*0002*/ 	.short	(.L_21 - .L_20)
.L_20:
        /*0004*/ 	.word	0x00000082


	//----- nvinfo : EIATTR_KPARAM_INFO
	.align		4
.L_21:
        /*0008*/ 	.byte	0x04, 0x17
        /*000a*/ 	.short	(.L_23 - .L_22)
.L_22:
        /*000c*/ 	.word	0x00000000
        /*0010*/ 	.short	0x0000
        /*0012*/ 	.short	0x0070
        /*0014*/ 	.byte	0x00, 0xf0, 0x01, 0x10


	//----- nvinfo : EIATTR_SPARSE_MMA_MASK
	.align		4
.L_23:
        /*0018*/ 	.byte	0x03, 0x50
        /*001a*/ 	.short	0x0000


	//----- nvinfo : EIATTR_MAXREG_COUNT
	.align		4
        /*001c*/ 	.byte	0x03, 0x1b
        /*001e*/ 	.short	0x00a8


	//----- nvinfo : EIATTR_NUM_BARRIERS
	.align		4
        /*0020*/ 	.byte	0x02, 0x4c
        /*0022*/ 	.byte	0x01
	.zero		1


	//----- nvinfo : EIATTR_EXTERNS
	.align		4
        /*0024*/ 	.byte	0x04, 0x0f
        /*0026*/ 	.short	(.L_25 - .L_24)


	//   ....[0]....
	.align		4
.L_24:
        /*0028*/ 	.word	index@(__assertfail)


	//----- nvinfo : EIATTR_ANNOTATIONS
	.align		4
.L_25:
        /*002c*/ 	.byte	0x04, 0x55
        /*002e*/ 	.short	(.L_27 - .L_26)


	//   ....[0]....
.L_26:
        /*0030*/ 	.word	0x00000001
        /*0034*/ 	.byte	0x60, 0x0b, 0x00, 0x00, 0x01, 0x00, 0x00, 0x00, 0x80, 0x0b, 0x00, 0x00, 0x01, 0x00, 0x00, 0x00
        /* <DEDUP_REMOVED lines=251> */
        /*0ff4*/ 	.byte	0xb0, 0x1a, 0x01, 0x00, 0x01, 0x00, 0x00, 0x00, 0xd0, 0x1a, 0x01, 0x00


	//----- nvinfo : EIATTR_MERCURY_ISA_VERSION
	.align		4
.L_27:
        /*1000*/ 	.byte	0x03, 0x5f
        /*1002*/ 	.short	0x0101


	//----- nvinfo : EIATTR_INT_WARP_WIDE_INSTR_OFFSETS
	.align		4
        /*1004*/ 	.byte	0x04, 0x31
        /*1006*/ 	.short	(.L_29 - .L_28)


	//   ....[0]....
.L_28:
        /*1008*/ 	.word	0x000006f0


	//   ....[1]....
        /*100c*/ 	.word	0x00000700


	//   ....[2]....
        /*1010*/ 	.word	0x00000880


	//----- nvinfo : EIATTR_COOP_GROUP_MASK_REGIDS
	.align		4
.L_29:
        /*1014*/ 	.byte	0x04, 0x29
        /*1016*/ 	.short	(.L_31 - .L_30)


	//   ....[0]....
.L_30:
        /*1018*/ 	.word	0xffffffff


	//   ....[1]....
        /*101c*/ 	.word	0xffffffff


	//   ....[2]....
        /*1020*/ 	.word	0xffffffff


	//   ....[3]....
        /*1024*/ 	.word	0xffffffff


	//   ....[4]....
        /*1028*/ 	.word	0xffffffff


	//   ....[5]....
        /*102c*/ 	.word	0xffffffff


	//----- nvinfo : EIATTR_COOP_GROUP_INSTR_OFFSETS
	.align		4
.L_31:
        /*1030*/ 	.byte	0x04, 0x28
        /*1032*/ 	.short	(.L_33 - .L_32)


	//   ....[0]....
.L_32:
        /*1034*/ 	.word	0x00000070


	//   ....[1]....
        /*1038*/ 	.word	0x00000080


	//   ....[2]....
        /*103c*/ 	.word	0x000001a0


	//   ....[3]....
        /*1040*/ 	.word	0x00000540


	//   ....[4]....
        /*1044*/ 	.word	0x000009b0


	//   ....[5]....
        /*1048*/ 	.word	0x00001580


	//----- nvinfo : EIATTR_REG_RECONFIG
	.align		4
.L_33:
        /*104c*/ 	.byte	0x01, 0x54
	.zero		2


	//----- nvinfo : EIATTR_SYSCALL_OFFSETS
	.align		4
        /*1050*/ 	.byte	0x04, 0x46
        /*1052*/ 	.short	(.L_35 - .L_34)


	//   ....[0]....
.L_34:
        /*1054*/ 	.word	0x00001740


	//----- nvinfo : EIATTR_MBARRIER_INSTR_OFFSETS
	.align		4
.L_35:
        /*1058*/ 	.byte	0x04, 0x39
        /*105a*/ 	.short	(.L_37 - .L_36)


	//   ....[0]....
.L_36:
        /*105c*/ 	.word	0x00000340
        /*1060*/ 	.word	0x000000ff
        /*1064*/ 	.word	0x00000000
        /*1068*/ 	.short	0x0100
        /*106a*/ 	.byte	0x08
	.zero		1


	//   ....[1]....
        /*106c*/ 	.word	0x00000350
        /*1070*/ 	.word	0x000000ff
        /*1074*/ 	.word	0x00000070
        /*1078*/ 	.short	0x0100
        /*107a*/ 	.byte	0x08
	.zero		1


	//   ....[2]....
        /*107c*/ 	.word	0x00000360
        /*1080*/ 	.word	0x000000ff
        /*1084*/ 	.word	0x00000008
        /*1088*/ 	.short	0x0100
        /*108a*/ 	.byte	0x08
	.zero		1


	//   ....[3]....
        /*108c*/ 	.word	0x00000370
        /*1090*/ 	.word	0x000000ff
        /*1094*/ 	.word	0x00000078
        /*1098*/ 	.short	0x0100
        /*109a*/ 	.byte	0x08
	.zero		1


	//   ....[4]....
        /*109c*/ 	.word	0x00000380
        /*10a0*/ 	.word	0x000000ff
        /*10a4*/ 	.word	0x00000010
        /*10a8*/ 	.short	0x0100
        /*10aa*/ 	.byte	0x08
	.zero		1


	//   ....[5]....
        /*10ac*/ 	.word	0x00000390
        /*10b0*/ 	.word	0x000000ff
        /*10b4*/ 	.word	0x00000080
        /*10b8*/ 	.short	0x0100
        /*10ba*/ 	.byte	0x08
	.zero		1


	//   ....[6]....
        /*10bc*/ 	.word	0x000003a0
        /*10c0*/ 	.word	0x000000ff
        /*10c4*/ 	.word	0x00000018
        /*10c8*/ 	.short	0x0100
        /*10ca*/ 	.byte	0x08
	.zero		1


	//   ....[7]....
        /*10cc*/ 	.word	0x000003b0
        /*10d0*/ 	.word	0x000000ff
        /*10d4*/ 	.word	0x00000088
        /*10d8*/ 	.short	0x0100
        /*10da*/ 	.byte	0x08
	.zero		1


	//   ....[8]....
        /*10dc*/ 	.word	0x000003c0
        /*10e0*/ 	.word	0x000000ff
        /*10e4*/ 	.word	0x00000020
        /*10e8*/ 	.short	0x0100
        /*10ea*/ 	.byte	0x08
	.zero		1


	//   ....[9]....
        /*10ec*/ 	.word	0x000003d0
        /*10f0*/ 	.word	0x000000ff
        /*10f4*/ 	.word	0x00000090
        /*10f8*/ 	.short	0x0100
        /*10fa*/ 	.byte	0x08
	.zero		1


	//   ....[10]....
        /*10fc*/ 	.word	0x000003e0
        /*1100*/ 	.word	0x000000ff
        /*1104*/ 	.word	0x00000028
        /*1108*/ 	.short	0x0100
        /*110a*/ 	.byte	0x08
	.zero		1


	//   ....[11]....
        /*110c*/ 	.word	0x000003f0
        /*1110*/ 	.word	0x000000ff
        /*1114*/ 	.word	0x00000098
        /*1118*/ 	.short	0x0100
        /*111a*/ 	.byte	0x08
	.zero		1


	//   ....[12]....
        /*111c*/ 	.word	0x00000400
        /*1120*/ 	.word	0x000000ff
        /*1124*/ 	.word	0x00000030
        /*1128*/ 	.short	0x0100
        /*112a*/ 	.byte	0x08
	.zero		1


	//   ....[13]....
        /*112c*/ 	.word	0x00000410
        /*1130*/ 	.word	0x000000ff
        /*1134*/ 	.word	0x000000a0
        /*1138*/ 	.short	0x0100
        /*113a*/ 	.byte	0x08
	.zero		1


	//   ....[14]....
        /*113c*/ 	.word	0x00000420
        /*1140*/ 	.word	0x000000ff
        /*1144*/ 	.word	0x00000038
        /*1148*/ 	.short	0x0100
        /*114a*/ 	.byte	0x08
	.zero		1


	//   ....[15]....
        /*114c*/ 	.word	0x00000430
        /*1150*/ 	.word	0x000000ff
        /*1154*/ 	.word	0x000000a8
        /*1158*/ 	.short	0x0100
        /*115a*/ 	.byte	0x08
	.zero		1


	//   ....[16]....
        /*115c*/ 	.word	0x00000440
        /*1160*/ 	.word	0x000000ff
        /*1164*/ 	.word	0x00000040
        /*1168*/ 	.short	0x0100
        /*116a*/ 	.byte	0x08
	.zero		1


	//   ....[17]....
        /*116c*/ 	.word	0x00000450
        /*1170*/ 	.word	0x000000ff
        /*1174*/ 	.word	0x000000b0
        /*1178*/ 	.short	0x0100
        /*117a*/ 	.byte	0x08
	.zero		1


	//   ....[18]....
        /*117c*/ 	.word	0x00000460
        /*1180*/ 	.word	0x000000ff
        /*1184*/ 	.word	0x00000048
        /*1188*/ 	.short	0x0100
        /*118a*/ 	.byte	0x08
	.zero		1


	//   ....[19]....
        /*118c*/ 	.word	0x00000470
        /*1190*/ 	.word	0x000000ff
        /*1194*/ 	.word	0x000000b8
        /*1198*/ 	.short	0x0100
        /*119a*/ 	.byte	0x08
	.zero		1


	//   ....[20]....
        /*119c*/ 	.word	0x00000480
        /*11a0*/ 	.word	0x000000ff
        /*11a4*/ 	.word	0x00000050
        /*11a8*/ 	.short	0x0100
        /*11aa*/ 	.byte	0x08
	.zero		1


	//   ....[21]....
        /*11ac*/ 	.word	0x00000490
        /*11b0*/ 	.word	0x000000ff
        /*11b4*/ 	.word	0x000000c0
        /*11b8*/ 	.short	0x0100
        /*11ba*/ 	.byte	0x08
	.zero		1


	//   ....[22]....
        /*11bc*/ 	.word	0x000004a0
        /*11c0*/ 	.word	0x000000ff
        /*11c4*/ 	.word	0x00000058
        /*11c8*/ 	.short	0x0100
        /*11ca*/ 	.byte	0x08
	.zero		1


	//   ....[23]....
        /*11cc*/ 	.word	0x000004b0
        /*11d0*/ 	.word	0x000000ff
        /*11d4*/ 	.word	0x000000c8
        /*11d8*/ 	.short	0x0100
        /*11da*/ 	.byte	0x08
	.zero		1


	//   ....[24]....
        /*11dc*/ 	.word	0x000004c0
        /*11e0*/ 	.word	0x000000ff
        /*11e4*/ 	.word	0x00000060
        /*11e8*/ 	.short	0x0100
        /*11ea*/ 	.byte	0x08
	.zero		1


	//   ....[25]....
        /*11ec*/ 	.word	0x000004d0
        /*11f0*/ 	.word	0x000000ff
        /*11f4*/ 	.word	0x000000d0
        /*11f8*/ 	.short	0x0100
        /*11fa*/ 	.byte	0x08
	.zero		1


	//   ....[26]....
        /*11fc*/ 	.word	0x000004e0
        /*1200*/ 	.word	0x000000ff
        /*1204*/ 	.word	0x00000068
        /*1208*/ 	.short	0x0100
        /*120a*/ 	.byte	0x08
	.zero		1


	//   ....[27]....
        /*120c*/ 	.word	0x000004f0
        /*1210*/ 	.word	0x000000ff
        /*1214*/ 	.word	0x000000d8
        /*1218*/ 	.short	0x0100
        /*121a*/ 	.byte	0x08
	.zero		1


	//   ....[28]....
        /*121c*/ 	.word	0x000008e0
        /*1220*/ 	.word	0x000000ff
        /*1224*/ 	.word	0x000000f0
        /*1228*/ 	.short	0x0100
        /*122a*/ 	.byte	0x06
	.zero		1


	//   ....[29]....
        /*122c*/ 	.word	0x00000910
        /*1230*/ 	.word	0x000000ff
        /*1234*/ 	.word	0x000000f8
        /*1238*/ 	.short	0x0100
        /*123a*/ 	.byte	0x06
	.zero		1


	//   ....[30]....
        /*123c*/ 	.word	0x00001820
        /*1240*/ 	.word	0x00000003
        /*1244*/ 	.word	0x00000000
        /*1248*/ 	.short	0x010a
        /*124a*/ 	.byte	0x3f
	.zero		1


	//   ....[31]....
        /*124c*/ 	.word	0x00001860
        /*1250*/ 	.word	0x00000003
        /*1254*/ 	.word	0x00000000
        /*1258*/ 	.short	0x010a
        /*125a*/ 	.byte	0x3f
	.zero		1


	//   ....[32]....
        /*125c*/ 	.word	0x00001f00
        /*1260*/ 	.word	0x00000005
        /*1264*/ 	.word	0x00000000
        /*1268*/ 	.short	0x010a
        /*126a*/ 	.byte	0x3f
	.zero		1


	//   ....[33]....
        /*126c*/ 	.word	0x00001f40
        /*1270*/ 	.word	0x00000005
        /*1274*/ 	.word	0x00000000
        /*1278*/ 	.short	0x010a
        /*127a*/ 	.byte	0x3f
	.zero		1


	//   ....[34]....
        /*127c*/ 	.word	0x00002b70
        /*1280*/ 	.word	0x00000005
        /*1284*/ 	.word	0x00000000
        /*1288*/ 	.short	0x0101
        /*128a*/ 	.byte	0x3f
	.zero		1


	//   ....[35]....
        /*128c*/ 	.word	0x00002d90
        /*1290*/ 	.word	0x00000000
        /*1294*/ 	.word	0x00000000
        /*1298*/ 	.short	0x0101
        /*129a*/ 	.byte	0x3f
	.zero		1


	//   ....[36]....
        /*129c*/ 	.word	0x00011630
        /*12a0*/ 	.word	0x0000000c
        /*12a4*/ 	.word	0x00000070
        /*12a8*/ 	.short	0x010a
        /*12aa*/ 	.byte	0x3f
	.zero		1


	//   ....[37]....
        /*12ac*/ 	.word	0x000119d0
        /*12b0*/ 	.word	0x00000002
        /*12b4*/ 	.word	0x000000f8
        /*12b8*/ 	.short	0x0101
        /*12ba*/ 	.byte	0x3f
	.zero		1


	//   ....[38]....
        /*12bc*/ 	.word	0x000121d0
        /*12c0*/ 	.word	0x00000005
        /*12c4*/ 	.word	0x00000000
        /*12c8*/ 	.short	0x010a
        /*12ca*/ 	.byte	0x3f
	.zero		1


	//   ....[39]....
        /*12cc*/ 	.word	0x00012260
        /*12d0*/ 	.word	0x00000007
        /*12d4*/ 	.word	0x00000000
        /*12d8*/ 	.short	0x010a
        /*12da*/ 	.byte	0x3f
	.zero		1


	//   ....[40]....
        /*12dc*/ 	.word	0x000122f0
        /*12e0*/ 	.word	0x00000007
        /*12e4*/ 	.word	0x00000000
        /*12e8*/ 	.short	0x010a
        /*12ea*/ 	.byte	0x3f
	.zero		1


	//   ....[41]....
        /*12ec*/ 	.word	0x00012380
        /*12f0*/ 	.word	0x00000007
        /*12f4*/ 	.word	0x00000000
        /*12f8*/ 	.short	0x010a
        /*12fa*/ 	.byte	0x3f
	.zero		1


	//   ....[42]....
        /*12fc*/ 	.word	0x00012410
        /*1300*/ 	.word	0x00000007
        /*1304*/ 	.word	0x00000000
        /*1308*/ 	.short	0x010a
        /*130a*/ 	.byte	0x3f
	.zero		1


	//   ....[43]....
        /*130c*/ 	.word	0x000124a0
        /*1310*/ 	.word	0x00000007
        /*1314*/ 	.word	0x00000000
        /*1318*/ 	.short	0x010a
        /*131a*/ 	.byte	0x3f
	.zero		1


	//   ....[44]....
        /*131c*/ 	.word	0x00012530
        /*1320*/ 	.word	0x00000007
        /*1324*/ 	.word	0x00000000
        /*1328*/ 	.short	0x010a
        /*132a*/ 	.byte	0x3f
	.zero		1


	//   ....[45]....
        /*132c*/ 	.word	0x000125c0
        /*1330*/ 	.word	0x00000007
        /*1334*/ 	.word	0x00000000
        /*1338*/ 	.short	0x010a
        /*133a*/ 	.byte	0x3f
	.zero		1


	//   ....[46]....
        /*133c*/ 	.word	0x00012650
        /*1340*/ 	.word	0x00000007
        /*1344*/ 	.word	0x00000000
        /*1348*/ 	.short	0x010a
        /*134a*/ 	.byte	0x3f
	.zero		1


	//   ....[47]....
        /*134c*/ 	.word	0x000126e0
        /*1350*/ 	.word	0x00000007
        /*1354*/ 	.word	0x00000000
        /*1358*/ 	.short	0x010a
        /*135a*/ 	.byte	0x3f
	.zero		1


	//   ....[48]....
        /*135c*/ 	.word	0x00012770
        /*1360*/ 	.word	0x00000007
        /*1364*/ 	.word	0x00000000
        /*1368*/ 	.short	0x010a
        /*136a*/ 	.byte	0x3f
	.zero		1


	//   ....[49]....
        /*136c*/ 	.word	0x00012800
        /*1370*/ 	.word	0x00000007
        /*1374*/ 	.word	0x00000000
        /*1378*/ 	.short	0x010a
        /*137a*/ 	.byte	0x3f
	.zero		1


	//   ....[50]....
        /*137c*/ 	.word	0x00012890
        /*1380*/ 	.word	0x00000007
        /*1384*/ 	.word	0x00000000
        /*1388*/ 	.short	0x010a
        /*138a*/ 	.byte	0x3f
	.zero		1


	//   ....[51]....
        /*138c*/ 	.word	0x00012920
        /*1390*/ 	.word	0x00000003
        /*1394*/ 	.word	0x00000000
        /*1398*/ 	.short	0x010a
        /*139a*/ 	.byte	0x3f
	.zero		1


	//   ....[52]....
        /*139c*/ 	.word	0x00012980
        /*13a0*/ 	.word	0x00000003
        /*13a4*/ 	.word	0x00000000
        /*13a8*/ 	.short	0x010a
        /*13aa*/ 	.byte	0x3f
	.zero		1


	//   ....[53]....
        /*13ac*/ 	.word	0x000129d0
        /*13b0*/ 	.word	0x00000005
        /*13b4*/ 	.word	0x00000000
        /*13b8*/ 	.short	0x010a
        /*13ba*/ 	.byte	0x3f
	.zero		1


	//   ....[54]....
        /*13bc*/ 	.word	0x00012aa0
        /*13c0*/ 	.word	0x0000000c
        /*13c4*/ 	.word	0x00000070
        /*13c8*/ 	.short	0x010a
        /*13ca*/ 	.byte	0x3f
	.zero		1


	//   ....[55]....
        /*13cc*/ 	.word	0x00012b70
        /*13d0*/ 	.word	0x00000005
        /*13d4*/ 	.word	0x00000000
        /*13d8*/ 	.short	0x010a
        /*13da*/ 	.byte	0x3f
	.zero		1


	//   ....[56]....
        /*13dc*/ 	.word	0x00012bc0
        /*13e0*/ 	.word	0x00000007
        /*13e4*/ 	.word	0x00000000
        /*13e8*/ 	.short	0x010a
        /*13ea*/ 	.byte	0x3f
	.zero		1


	//   ....[57]....
        /*13ec*/ 	.word	0x00012c10
        /*13f0*/ 	.word	0x00000007
        /*13f4*/ 	.word	0x00000000
        /*13f8*/ 	.short	0x010a
        /*13fa*/ 	.byte	0x3f
	.zero		1


	//   ....[58]....
        /*13fc*/ 	.word	0x00012c60
        /*1400*/ 	.word	0x00000007
        /*1404*/ 	.word	0x00000000
        /*1408*/ 	.short	0x010a
        /*140a*/ 	.byte	0x3f
	.zero		1


	//   ....[59]....
        /*140c*/ 	.word	0x00012cb0
        /*1410*/ 	.word	0x00000007
        /*1414*/ 	.word	0x00000000
        /*1418*/ 	.short	0x010a
        /*141a*/ 	.byte	0x3f
	.zero		1


	//   ....[60]....
        /*141c*/ 	.word	0x00012d00
        /*1420*/ 	.word	0x00000007
        /*1424*/ 	.word	0x00000000
        /*1428*/ 	.short	0x010a
        /*142a*/ 	.byte	0x3f
	.zero		1


	//   ....[61]....
        /*142c*/ 	.word	0x00012d50
        /*1430*/ 	.word	0x00000007
        /*1434*/ 	.word	0x00000000
        /*1438*/ 	.short	0x010a
        /*143a*/ 	.byte	0x3f
	.zero		1


	//   ....[62]....
        /*143c*/ 	.word	0x00012da0
        /*1440*/ 	.word	0x00000007
        /*1444*/ 	.word	0x00000000
        /*1448*/ 	.short	0x010a
        /*144a*/ 	.byte	0x3f
	.zero		1


	//   ....[63]....
        /*144c*/ 	.word	0x00012df0
        /*1450*/ 	.word	0x00000007
        /*1454*/ 	.word	0x00000000
        /*1458*/ 	.short	0x010a
        /*145a*/ 	.byte	0x3f
	.zero		1


	//   ....[64]....
        /*145c*/ 	.word	0x00012e40
        /*1460*/ 	.word	0x00000007
        /*1464*/ 	.word	0x00000000
        /*1468*/ 	.short	0x010a
        /*146a*/ 	.byte	0x3f
	.zero		1


	//   ....[65]....
        /*146c*/ 	.word	0x00012e90
        /*1470*/ 	.word	0x00000007
        /*1474*/ 	.word	0x00000000
        /*1478*/ 	.short	0x010a
        /*147a*/ 	.byte	0x3f
	.zero		1


	//   ....[66]....
        /*147c*/ 	.word	0x00012ee0
        /*1480*/ 	.word	0x00000007
        /*1484*/ 	.word	0x00000000
        /*1488*/ 	.short	0x010a
        /*148a*/ 	.byte	0x3f
	.zero		1


	//   ....[67]....
        /*148c*/ 	.word	0x00012f30
        /*1490*/ 	.word	0x00000007
        /*1494*/ 	.word	0x00000000
        /*1498*/ 	.short	0x010a
        /*149a*/ 	.byte	0x3f
	.zero		1


	//----- nvinfo : EIATTR_NUM_MBARRIERS
	.align		4
.L_37:
        /*149c*/ 	.byte	0x03, 0x38
        /*149e*/ 	.short	0x001e


	//----- nvinfo : EIATTR_EXIT_INSTR_OFFSETS
	.align		4
        /*14a0*/ 	.byte	0x04, 0x1c
        /*14a2*/ 	.short	(.L_39 - .L_38)


	//   ....[0]....
.L_38:
        /*14a4*/ 	.word	0x00000c10


	//   ....[1]....
        /*14a8*/ 	.word	0x000014a0


	//   ....[2]....
        /*14ac*/ 	.word	0x00010c70


	//   ....[3]....
        /*14b0*/ 	.word	0x00011290


	//   ....[4]....
        /*14b4*/ 	.word	0x00012970


	//----- nvinfo : EIATTR_MAX_THREADS
	.align		4
.L_39:
        /*14b8*/ 	.byte	0x04, 0x05
        /*14ba*/ 	.short	(.L_41 - .L_40)
.L_40:
        /*14bc*/ 	.word	0x00000180
        /*14c0*/ 	.word	0x00000001
        /*14c4*/ 	.word	0x00000001


	//----- nvinfo : EIATTR_CRS_STACK_SIZE
	.align		4
.L_41:
        /*14c8*/ 	.byte	0x04, 0x1e
        /*14ca*/ 	.short	(.L_43 - .L_42)
.L_42:
        /*14cc*/ 	.word	0x00000000


	//----- nvinfo : EIATTR_CBANK_PARAM_SIZE
	.align		4
.L_43:
        /*14d0*/ 	.byte	0x03, 0x19
        /*14d2*/ 	.short	0x0470


	//----- nvinfo : EIATTR_PARAM_CBANK
	.align		4
        /*14d4*/ 	.byte	0x04, 0x0a
        /*14d6*/ 	.short	(.L_45 - .L_44)
	.align		4
.L_44:
        /*14d8*/ 	.word	index@(.nv.constant0._ZN7cutlass13device_kernelINS_4gemm6kernel13GemmUniversalIN4cute5tupleIJiiiiEEENS1_10collective13CollectiveMmaINS1_34MainloopSm90TmaGmmaWarpSpecializedILi14ENS5_IJNS4_1CILi2EEENSA_ILi1EEESC_EEENS1_35KernelTmaWarpSpecializedCooperativeEEENS5_IJNSA_ILi256EEESG_NSA_ILi32EEEEEEaNS5_IJlSC_lEEEaSJ_NS4_8TiledMMAINS4_8MMA_AtomIJNS4_4SM904GMMA27MMA_64x256x32_S32S8S8_SS_TNEEEENS4_6LayoutISD_NS5_IJSC_NSA_ILi0EEESR_EEEEENS5_IJNS4_10UnderscoreESU_SU_EEEEENS4_13SM90_TMA_LOADENS4_14ComposedLayoutINS4_7SwizzleILi1ELi4ELi3EEENS4_18smem_ptr_flag_bitsILi8EEENSQ_INS5_IJNSA_ILi8EEESH_EEENS5_IJSH_SC_EEEEEEEvNS4_8identityENS4_23SM90_TMA_LOAD_MULTICASTES17_vS18_EENS_8epilogue10collective6detail29Sm90TmaWarpSpecializedAdapterINS1C_15DefaultEpilogueIaSJ_SJ_NS1B_6thread17LinearCombinationIaLi1EiiLNS1G_9ScaleType4KindE0ELNS_15FloatRoundStyleE2EaEENS1_15EpilogueDefaultEEEEEvvEEEEvNT_6ParamsE)
        /*14dc*/ 	.short	0x0210
        /*14de*/ 	.short	0x0470


	//----- nvinfo : EIATTR_SW_WAR
	.align		4
.L_45:
        /*14e0*/ 	.byte	0x04, 0x36
        /*14e2*/ 	.short	(.L_47 - .L_46)
.L_46:
        /*14e4*/ 	.word	0x00000008
.L_47:


//--------------------- .nv.callgraph             --------------------------
	.section	.nv.callgraph,"",@"SHT_CUDA_CALLGRAPH"
	.align	4
	.sectionentsize	8
	.align		4
        /*0000*/ 	.word	0x00000000
	.align		4
        /*0004*/ 	.word	0xffffffff
	.align		4
        /*0008*/ 	.word	index@(_ZN7cutlass13device_kernelINS_4gemm6kernel13GemmUniversalIN4cute5tupleIJiiiiEEENS1_10collective13CollectiveMmaINS1_34MainloopSm90TmaGmmaWarpSpecializedILi14ENS5_IJNS4_1CILi2EEENSA_ILi1EEESC_EEENS1_35KernelTmaWarpSpecializedCooperativeEEENS5_IJNSA_ILi256EEESG_NSA_ILi32EEEEEEaNS5_IJlSC_lEEEaSJ_NS4_8TiledMMAINS4_8MMA_AtomIJNS4_4SM904GMMA27MMA_64x256x32_S32S8S8_SS_TNEEEENS4_6LayoutISD_NS5_IJSC_NSA_ILi0EEESR_EEEEENS5_IJNS4_10UnderscoreESU_SU_EEEEENS4_13SM90_TMA_LOADENS4_14ComposedLayoutINS4_7SwizzleILi1ELi4ELi3EEENS4_18smem_ptr_flag_bitsILi8EEENSQ_INS5_IJNSA_ILi8EEESH_EEENS5_IJSH_SC_EEEEEEEvNS4_8identityENS4_23SM90_TMA_LOAD_MULTICASTES17_vS18_EENS_8epilogue10collective6detail29Sm90TmaWarpSpecializedAdapterINS1C_15DefaultEpilogueIaSJ_SJ_NS1B_6thread17LinearCombinationIaLi1EiiLNS1G_9ScaleType4KindE0ELNS_15FloatRoundStyleE2EaEENS1_15EpilogueDefaultEEEEEvvEEEEvNT_6ParamsE)
	.align		4
        /*000c*/ 	.word	index@(__assertfail)
	.align		4
        /*0010*/ 	.word	0x00000000
	.align		4
        /*0014*/ 	.word	0xfffffffe
	.align		4
        /*0018*/ 	.word	0x00000000
	.align		4
        /*001c*/ 	.word	0xfffffffd
	.align		4
        /*0020*/ 	.word	0x00000000
	.align		4
        /*0024*/ 	.word	0xfffffffc


//--------------------- .nv.constant4             --------------------------
	.section	.nv.constant4,"a",@progbits
	.align	8
	.align		8
.nv.constant4:
        /*0000*/ 	.dword	__assertfail
	.align		8
        /*0008*/ 	.dword	__unnamed_1
	.align		8
        /*0010*/ 	.dword	_ZN40_INTERNAL_eedca1c4_4_k_cu_ee67db4d_283734cuda3std3__45__cpo5beginE
	.align		8
        /*0018*/ 	.dword	_ZN40_INTERNAL_eedca1c4_4_k_cu_ee67db4d_283734cuda3std3__45__cpo3endE
	.align		8
        /*0020*/ 	.dword	_ZN40_INTERNAL_eedca1c4_4_k_cu_ee67db4d_283734cuda3std3__45__cpo6cbeginE
	.align		8
        /*0028*/ 	.dword	_ZN40_INTERNAL_eedca1c4_4_k_cu_ee67db4d_283734cuda3std3__45__cpo4cendE
	.align		8
        /*0030*/ 	.dword	_ZN40_INTERNAL_eedca1c4_4_k_cu_ee67db4d_283734cuda3std3__442_GLOBAL__N__eedca1c4_4_k_cu_ee67db4d_283736ignoreE
	.align		8
        /*0038*/ 	.dword	_ZN40_INTERNAL_eedca1c4_4_k_cu_ee67db4d_283734cuda3std3__419piecewise_constructE
	.align		8
        /*0040*/ 	.dword	_ZN40_INTERNAL_eedca1c4_4_k_cu_ee67db4d_283734cuda3std3__48in_placeE
	.align		8
        /*0048*/ 	.dword	_ZN40_INTERNAL_eedca1c4_4_k_cu_ee67db4d_283734cuda3std6ranges3__45__cpo4swapE
	.align		8
        /*0050*/ 	.dword	_ZN40_INTERNAL_eedca1c4_4_k_cu_ee67db4d_283734cuda3std6ranges3__45__cpo9iter_moveE
	.align		8
        /*0058*/ 	.dword	_ZN40_INTERNAL_eedca1c4_4_k_cu_ee67db4d_283734cute7productE
	.align		8
        /*0060*/ 	.dword	_ZN40_INTERNAL_eedca1c4_4_k_cu_ee67db4d_283734cute1_E
	.align		8
        /*0068*/ 	.dword	$str$22
	.align		8
        /*0070*/ 	.dword	$str$23


//--------------------- .text._ZN7cutlass13device_kernelINS_4gemm6kernel13GemmUniversalIN4cute5tupleIJiiiiEEENS1_10collective13CollectiveMmaINS1_34MainloopSm90TmaGmmaWarpSpecializedILi14ENS5_IJNS4_1CILi2EEENSA_ILi1EEESC_EEENS1_35KernelTmaWarpSpecializedCooperativeEEENS5_IJNSA_ILi256EEESG_NSA_ILi32EEEEEEaNS5_IJlSC_lEEEaSJ_NS4_8TiledMMAINS4_8MMA_AtomIJNS4_4SM904GMMA27MMA_64x256x32_S32S8S8_SS_TNEEEENS4_6LayoutISD_NS5_IJSC_NSA_ILi0EEESR_EEEEENS5_IJNS4_10UnderscoreESU_SU_EEEEENS4_13SM90_TMA_LOADENS4_14ComposedLayoutINS4_7SwizzleILi1ELi4ELi3EEENS4_18smem_ptr_flag_bitsILi8EEENSQ_INS5_IJNSA_ILi8EEESH_EEENS5_IJSH_SC_EEEEEEEvNS4_8identityENS4_23SM90_TMA_LOAD_MULTICASTES17_vS18_EENS_8epilogue10collective6detail29Sm90TmaWarpSpecializedAdapterINS1C_15DefaultEpilogueIaSJ_SJ_NS1B_6thread17LinearCombinationIaLi1EiiLNS1G_9ScaleType4KindE0ELNS_15FloatRoundStyleE2EaEENS1_15EpilogueDefaultEEEEEvvEEEEvNT_6ParamsE --------------------------
	.section	.text._ZN7cutlass13device_kernelINS_4gemm6kernel13GemmUniversalIN4cute5tupleIJiiiiEEENS1_10collective13CollectiveMmaINS1_34MainloopSm90TmaGmmaWarpSpecializedILi14ENS5_IJNS4_1CILi2EEENSA_ILi1EEESC_EEENS1_35KernelTmaWarpSpecializedCooperativeEEENS5_IJNSA_ILi256EEESG_NSA_ILi32EEEEEEaNS5_IJlSC_lEEEaSJ_NS4_8TiledMMAINS4_8MMA_AtomIJNS4_4SM904GMMA27MMA_64x256x32_S32S8S8_SS_TNEEEENS4_6LayoutISD_NS5_IJSC_NSA_ILi0EEESR_EEEEENS5_IJNS4_10UnderscoreESU_SU_EEEEENS4_13SM90_TMA_LOADENS4_14ComposedLayoutINS4_7SwizzleILi1ELi4ELi3EEENS4_18smem_ptr_flag_bitsILi8EEENSQ_INS5_IJNSA_ILi8EEESH_EEENS5_IJSH_SC_EEEEEEEvNS4_8identityENS4_23SM90_TMA_LOAD_MULTICASTES17_vS18_EENS_8epilogue10collective6detail29Sm90TmaWarpSpecializedAdapterINS1C_15DefaultEpilogueIaSJ_SJ_NS1B_6thread17LinearCombinationIaLi1EiiLNS1G_9ScaleType4KindE0ELNS_15FloatRoundStyleE2EaEENS1_15EpilogueDefaultEEEEEvvEEEEvNT_6ParamsE,"ax",@progbits
	.align	128
.text._ZN7cutlass13device_kernelINS_4gemm6kernel13GemmUniversalIN4cute5tupleIJiiiiEEENS1_10collective13CollectiveMmaINS1_34MainloopSm90TmaGmmaWarpSpecializedILi14ENS5_IJNS4_1CILi2EEENSA_ILi1EEESC_EEENS1_35KernelTmaWarpSpecializedCooperativeEEENS5_IJNSA_ILi256EEESG_NSA_ILi32EEEEEEaNS5_IJlSC_lEEEaSJ_NS4_8TiledMMAINS4_8MMA_AtomIJNS4_4SM904GMMA27MMA_64x256x32_S32S8S8_SS_TNEEEENS4_6LayoutISD_NS5_IJSC_NSA_ILi0EEESR_EEEEENS5_IJNS4_10UnderscoreESU_SU_EEEEENS4_13SM90_TMA_LOADENS4_14ComposedLayoutINS4_7SwizzleILi1ELi4ELi3EEENS4_18smem_ptr_flag_bitsILi8EEENSQ_INS5_IJNSA_ILi8EEESH_EEENS5_IJSH_SC_EEEEEEEvNS4_8identityENS4_23SM90_TMA_LOAD_MULTICASTES17_vS18_EENS_8epilogue10collective6detail29Sm90TmaWarpSpecializedAdapterINS1C_15DefaultEpilogueIaSJ_SJ_NS1B_6thread17LinearCombinationIaLi1EiiLNS1G_9ScaleType4KindE0ELNS_15FloatRoundStyleE2EaEENS1_15EpilogueDefaultEEEEEvvEEEEvNT_6ParamsE:
        .type           _ZN7cutlass13device_kernelINS_4gemm6kernel13GemmUniversalIN4cute5tupleIJiiiiEEENS1_10collective13CollectiveMmaINS1_34MainloopSm90TmaGmmaWarpSpecializedILi14ENS5_IJNS4_1CILi2EEENSA_ILi1EEESC_EEENS1_35KernelTmaWarpSpecializedCooperativeEEENS5_IJNSA_ILi256EEESG_NSA_ILi32EEEEEEaNS5_IJlSC_lEEEaSJ_NS4_8TiledMMAINS4_8MMA_AtomIJNS4_4SM904GMMA27MMA_64x256x32_S32S8S8_SS_TNEEEENS4_6LayoutISD_NS5_IJSC_NSA_ILi0EEESR_EEEEENS5_IJNS4_10UnderscoreESU_SU_EEEEENS4_13SM90_TMA_LOADENS4_14ComposedLayoutINS4_7SwizzleILi1ELi4ELi3EEENS4_18smem_ptr_flag_bitsILi8EEENSQ_INS5_IJNSA_ILi8EEESH_EEENS5_IJSH_SC_EEEEEEEvNS4_8identityENS4_23SM90_TMA_LOAD_MULTICASTES17_vS18_EENS_8epilogue10collective6detail29Sm90TmaWarpSpecializedAdapterINS1C_15DefaultEpilogueIaSJ_SJ_NS1B_6thread17LinearCombinationIaLi1EiiLNS1G_9ScaleType4KindE0ELNS_15FloatRoundStyleE2EaEENS1_15EpilogueDefaultEEEEEvvEEEEvNT_6ParamsE,@function
        .size           _ZN7cutlass13device_kernelINS_4gemm6kernel13GemmUniversalIN4cute5tupleIJiiiiEEENS1_10collective13CollectiveMmaINS1_34MainloopSm90TmaGmmaWarpSpecializedILi14ENS5_IJNS4_1CILi2EEENSA_ILi1EEESC_EEENS1_35KernelTmaWarpSpecializedCooperativeEEENS5_IJNSA_ILi256EEESG_NSA_ILi32EEEEEEaNS5_IJlSC_lEEEaSJ_NS4_8TiledMMAINS4_8MMA_AtomIJNS4_4SM904GMMA27MMA_64x256x32_S32S8S8_SS_TNEEEENS4_6LayoutISD_NS5_IJSC_NSA_ILi0EEESR_EEEEENS5_IJNS4_10UnderscoreESU_SU_EEEEENS4_13SM90_TMA_LOADENS4_14ComposedLayoutINS4_7SwizzleILi1ELi4ELi3EEENS4_18smem_ptr_flag_bitsILi8EEENSQ_INS5_IJNSA_ILi8EEESH_EEENS5_IJSH_SC_EEEEEEEvNS4_8identityENS4_23SM90_TMA_LOAD_MULTICASTES17_vS18_EENS_8epilogue10collective6detail29Sm90TmaWarpSpecializedAdapterINS1C_15DefaultEpilogueIaSJ_SJ_NS1B_6thread17LinearCombinationIaLi1EiiLNS1G_9ScaleType4KindE0ELNS_15FloatRoundStyleE2EaEENS1_15EpilogueDefaultEEEEEvvEEEEvNT_6ParamsE,(.L_x_608 - _ZN7cutlass13device_kernelINS_4gemm6kernel13GemmUniversalIN4cute5tupleIJiiiiEEENS1_10collective13CollectiveMmaINS1_34MainloopSm90TmaGmmaWarpSpecializedILi14ENS5_IJNS4_1CILi2EEENSA_ILi1EEESC_EEENS1_35KernelTmaWarpSpecializedCooperativeEEENS5_IJNSA_ILi256EEESG_NSA_ILi32EEEEEEaNS5_IJlSC_lEEEaSJ_NS4_8TiledMMAINS4_8MMA_AtomIJNS4_4SM904GMMA27MMA_64x256x32_S32S8S8_SS_TNEEEENS4_6LayoutISD_NS5_IJSC_NSA_ILi0EEESR_EEEEENS5_IJNS4_10UnderscoreESU_SU_EEEEENS4_13SM90_TMA_LOADENS4_14ComposedLayoutINS4_7SwizzleILi1ELi4ELi3EEENS4_18smem_ptr_flag_bitsILi8EEENSQ_INS5_IJNSA_ILi8EEESH_EEENS5_IJSH_SC_EEEEEEEvNS4_8identityENS4_23SM90_TMA_LOAD_MULTICASTES17_vS18_EENS_8epilogue10collective6detail29Sm90TmaWarpSpecializedAdapterINS1C_15DefaultEpilogueIaSJ_SJ_NS1B_6thread17LinearCombinationIaLi1EiiLNS1G_9ScaleType4KindE0ELNS_15FloatRoundStyleE2EaEENS1_15EpilogueDefaultEEEEEvvEEEEvNT_6ParamsE)
        .other          _ZN7cutlass13device_kernelINS_4gemm6kernel13GemmUniversalIN4cute5tupleIJiiiiEEENS1_10collective13CollectiveMmaINS1_34MainloopSm90TmaGmmaWarpSpecializedILi14ENS5_IJNS4_1CILi2EEENSA_ILi1EEESC_EEENS1_35KernelTmaWarpSpecializedCooperativeEEENS5_IJNSA_ILi256EEESG_NSA_ILi32EEEEEEaNS5_IJlSC_lEEEaSJ_NS4_8TiledMMAINS4_8MMA_AtomIJNS4_4SM904GMMA27MMA_64x256x32_S32S8S8_SS_TNEEEENS4_6LayoutISD_NS5_IJSC_NSA_ILi0EEESR_EEEEENS5_IJNS4_10UnderscoreESU_SU_EEEEENS4_13SM90_TMA_LOADENS4_14ComposedLayoutINS4_7SwizzleILi1ELi4ELi3EEENS4_18smem_ptr_flag_bitsILi8EEENSQ_INS5_IJNSA_ILi8EEESH_EEENS5_IJSH_SC_EEEEEEEvNS4_8identityENS4_23SM90_TMA_LOAD_MULTICASTES17_vS18_EENS_8epilogue10collective6detail29Sm90TmaWarpSpecializedAdapterINS1C_15DefaultEpilogueIaSJ_SJ_NS1B_6thread17LinearCombinationIaLi1EiiLNS1G_9ScaleType4KindE0ELNS_15FloatRoundStyleE2EaEENS1_15EpilogueDefaultEEEEEvvEEEEvNT_6ParamsE,@"STO_CUDA_ENTRY STV_DEFAULT"
_ZN7cutlass13device_kernelINS_4gemm6kernel13GemmUniversalIN4cute5tupleIJiiiiEEENS1_10collective13CollectiveMmaINS1_34MainloopSm90TmaGmmaWarpSpecializedILi14ENS5_IJNS4_1CILi2EEENSA_ILi1EEESC_EEENS1_35KernelTmaWarpSpecializedCooperativeEEENS5_IJNSA_ILi256EEESG_NSA_ILi32EEEEEEaNS5_IJlSC_lEEEaSJ_NS4_8TiledMMAINS4_8MMA_AtomIJNS4_4SM904GMMA27MMA_64x256x32_S32S8S8_SS_TNEEEENS4_6LayoutISD_NS5_IJSC_NSA_ILi0EEESR_EEEEENS5_IJNS4_10UnderscoreESU_SU_EEEEENS4_13SM90_TMA_LOADENS4_14ComposedLayoutINS4_7SwizzleILi1ELi4ELi3EEENS4_18smem_ptr_flag_bitsILi8EEENSQ_INS5_IJNSA_ILi8EEESH_EEENS5_IJSH_SC_EEEEEEEvNS4_8identityENS4_23SM90_TMA_LOAD_MULTICASTES17_vS18_EENS_8epilogue10collective6detail29Sm90TmaWarpSpecializedAdapterINS1C_15DefaultEpilogueIaSJ_SJ_NS1B_6thread17LinearCombinationIaLi1EiiLNS1G_9ScaleType4KindE0ELNS_15FloatRoundStyleE2EaEENS1_15EpilogueDefaultEEEEEvvEEEEvNT_6ParamsE:
[----:B------:R-:W0:Y:S02]  /*0000*/  LDC R1, c[0x0][0x28] ;  /* 0x00000a00ff017b82 */ /* 0x000e240000000800 */
[----:B0-----:R-:W-:Y:S01]  /*0010*/  VIADD R1, R1, 0xfffffd40 ;  /* 0xfffffd4001017836 */ /* 0x001fe20000000000 */
[----:B------:R-:W0:Y:S01]  /*0020*/  S2R R4, SR_TID.X ;  /* 0x0000000000047919 */ /* 0x000e220000002100 */
[----:B------:R-:W-:Y:S01]  /*0030*/  ELECT P0, URZ, PT ;  /* 0x00000000003f782f */ /* 0x000fe20003800000 */
[----:B------:R-:W-:Y:S01]  /*0040*/  BSSY B0, `(.L_x_0) ;  /* 0x0000015000007945 */ /* 0x000fe20003800000 */
[--C-:B0-----:R-:W-:Y:S02]  /*0050*/  SHF.R.U32.HI R0, RZ, 0x5, R4.reuse ;  /* 0x00000005ff007819 */ /* 0x101fe40000011604 */
[----:B------:R-:W-:-:S03]  /*0060*/  SHF.R.U32.HI R2, RZ, 0x7, R4 ;  /* 0x00000007ff027819 */ /* 0x000fc60000011604 */
[----:B------:R-:W0:Y:S04]  /*0070*/  SHFL.IDX PT, R3, R0, RZ, 0x1f ;  /* 0x00001fff00037589 */ /* 0x000e2800000e0000 */
[----:B------:R-:W1:Y:S01]  /*0080*/  SHFL.IDX PT, R2, R2, RZ, 0x1f ;  /* 0x00001fff02027589 */ /* 0x000e6200000e0000 */
[----:B0-----:R-:W-:Y:S02]  /*0090*/  R2UR UR9, R3 ;  /* 0x00000000030972ca */ /* 0x001fe400000e0000 */
[----:B-1----:R-:W-:-:S11]  /*00a0*/  R2UR UR5, R2 ;  /* 0x00000000020572ca */ /* 0x002fd600000e0000 */
[----:B------:R-:W-:Y:S02]  /*00b0*/  USHF.R.S32.HI UR4, URZ, 0x1f, UR9 ;  /* 0x0000001f3f047899 */ /* 0x000fe40008011409 */
[----:B------:R-:W-:Y:S02]  /*00c0*/  ISETP.NE.OR P0, PT, RZ, UR9, !P0 ;  /* 0x00000009ff007c0c */ /* 0x000fe4000c705670 */
[----:B------:R-:W-:-:S04]  /*00d0*/  ULEA.HI UR4, UR4, UR9, URZ, 0x2 ;  /* 0x0000000904047291 */ /* 0x000fc8000f8f103f */
[----:B------:R-:W-:-:S04]  /*00e0*/  ULOP3.LUT UR4, UR4, 0xfffffffc, URZ, 0xc0, !UPT ;  /* 0xfffffffc04047892 */ /* 0x000fc8000f8ec03f */
[----:B------:R-:W-:-:S03]  /*00f0*/  UIADD3 UR9, UR9, -UR4, URZ ;  /* 0x8000000409097290 */ /* 0x000fc6000fffe03f */
[----:B------:R-:W-:Y:S09]  /*0100*/  @P0 BRA `(.L_x_1) ;  /* 0x0000000000200947 */ /* 0x000ff20003800000 */
[----:B------:R-:W-:Y:S02]  /*0110*/  ULDC.64 UR6, c[0x0][0x198] ;  /* 0x0000660000067ab9 */ /* 0x000fe40000000a00 */
[----:B------:R-:W-:Y:S02]  /*0120*/  UIADD3 UR10, UP0, UR6, 0xf0, URZ ;  /* 0x000000f0060a7890 */ /* 0x000fe4000ff1e03f */
[----:B------:R-:W-:Y:S02]  /*0130*/  UIADD3 UR6, UP1, UR6, 0x1f0, URZ ;  /* 0x000001f006067890 */ /* 0x000fe4000ff3e03f */
[----:B------:R-:W-:Y:S02]  /*0140*/  UIADD3.X UR11, URZ, UR7, URZ, UP0, !UPT ;  /* 0x000000073f0b7290 */ /* 0x000fe400087fe43f */
[----:B------:R-:W-:-:S07]  /*0150*/  UIADD3.X UR7, URZ, UR7, URZ, UP1, !UPT ;  /* 0x000000073f077290 */ /* 0x000fce0008ffe43f */
[----:B------:R0:W-:Y:S02]  /*0160*/  UTMACCTL.PF [UR10] ;  /* 0x000000000a0079b9 */ /* 0x0001e40008040000 */
[----:B------:R0:W-:Y:S02]  /*0170*/  UTMACCTL.PF [UR6] ;  /* 0x00000000060079b9 */ /* 0x0001e40008040000 */
[----:B0-----:R-:W-:Y:S01]  /*0180*/  NOP ;  /* 0x0000000000007918 */ /* 0x001fe20000000000 */
.L_x_1:
[----:B------:R-:W-:Y:S05]  /*0190*/  BSYNC B0 ;  /* 0x0000000000007941 */ /* 0x000fea0003800000 */
.L_x_0:
[----:B------:R-:W0:Y:S01]  /*01a0*/  SHFL.IDX PT, R2, R0, RZ, 0x1f ;  /* 0x00001fff00027589 */ /* 0x000e2200000e0000 */
[----:B------:R-:W-:Y:S01]  /*01b0*/  UISETP.NE.AND UP0, UPT, UR9, 0x3, UPT ;  /* 0x000000030900788c */ /* 0x000fe2000bf05270 */
[----:B------:R-:W-:Y:S01]  /*01c0*/  ISETP.NE.AND P1, PT, RZ, UR5, PT ;  /* 0x00000005ff007c0c */ /* 0x000fe2000bf25270 */
[----:B------:R-:W-:Y:S02]  /*01d0*/  UIADD3 UR16, UR5, -0x1, URZ ;  /* 0xffffffff05107890 */ /* 0x000fe4000fffe03f */
[----:B------:R-:W-:Y:S02]  /*01e0*/  UISETP.EQ.OR UP0, UPT, UR9, URZ, !UP0 ;  /* 0x0000003f0900728c */ /* 0x000fe4000c702670 */
[----:B------:R-:W-:Y:S02]  /*01f0*/  UISETP.GE.U32.AND UP1, UPT, UR16, 0x2, UPT ;  /* 0x000000021000788c */ /* 0x000fe4000bf26070 */
[----:B------:R-:W-:-:S04]  /*0200*/  UISETP.EQ.AND UP0, UPT, UR5, URZ, UP0 ;  /* 0x0000003f0500728c */ /* 0x000fc80008702270 */
[----:B------:R-:W-:-:S04]  /*0210*/  USEL UR40, URZ, 0x1, !UP0 ;  /* 0x000000013f287887 */ /* 0x000fc8000c000000 */
[----:B------:R-:W-:Y:S01]  /*0220*/  USEL UR40, UR40, 0x2, UP1 ;  /* 0x0000000228287887 */ /* 0x000fe20008800000 */
[----:B0-----:R-:W-:-:S13]  /*0230*/  ISETP.NE.AND P0, PT, R2, RZ, PT ;  /* 0x000000ff0200720c */ /* 0x001fda0003f05270 */
[----:B------:R-:W-:Y:S05]  /*0240*/  @P0 BRA `(.L_x_2) ;  /* 0x0000000000b40947 */ /* 0x000fea0003800000 */
[----:B------:R-:W-:Y:S01]  /*0250*/  ELECT P0, URZ, PT ;  /* 0x00000000003f782f */ /* 0x000fe20003800000 */
[----:B------:R-:W-:-:S12]  /*0260*/  BSSY B0, `(.L_x_2) ;  /* 0x000002b000007945 */ /* 0x000fd80003800000 */
[----:B------:R-:W-:Y:S05]  /*0270*/  @!P0 BRA `(.L_x_3) ;  /* 0x0000000000a48947 */ /* 0x000fea0003800000 */
[----:B------:R-:W0:Y:S01]  /*0280*/  S2UR UR8, SR_CgaCtaId ;  /* 0x00000000000879c3 */ /* 0x000e220000008800 */
[----:B------:R-:W-:Y:S01]  /*0290*/  UMOV UR4, 0x400 ;  /* 0x0000040000047882 */ /* 0x000fe20000000000 */
[----:B------:R-:W-:Y:S01]  /*02a0*/  UMOV UR5, 0x1 ;  /* 0x0000000100057882 */ /* 0x000fe20000000000 */
[----:B------:R-:W-:Y:S02]  /*02b0*/  UMOV UR6, 0x4 ;  /* 0x0000000400067882 */ /* 0x000fe40000000000 */
[----:B------:R-:W-:-:S04]  /*02c0*/  UIADD3 UR6, -UR6, 0x100000, URZ ;  /* 0x0010000006067890 */ /* 0x000fc8000fffe13f */
[----:B------:R-:W-:Y:S02]  /*02d0*/  USHF.L.U32 UR7, UR6, 0xb, URZ ;  /* 0x0000000b06077899 */ /* 0x000fe4000800063f */
[----:B------:R-:W-:Y:S02]  /*02e0*/  USHF.L.U32 UR6, UR6, 0x1, URZ ;  /* 0x0000000106067899 */ /* 0x000fe4000800063f */
[----:B0-----:R-:W-:Y:S02]  /*02f0*/  ULEA UR8, UR8, UR4, 0x18 ;  /* 0x0000000408087291 */ /* 0x001fe4000f8ec03f */
[----:B------:R-:W-:-:S04]  /*0300*/  UIADD3 UR4, -UR5, 0x100000, URZ ;  /* 0x0010000005047890 */ /* 0x000fc8000fffe13f */
[----:B------:R-:W-:Y:S02]  /*0310*/  USHF.L.U32 UR5, UR4, 0xb, URZ ;  /* 0x0000000b04057899 */ /* 0x000fe4000800063f */
[----:B------:R-:W-:Y:S01]  /*0320*/  USHF.L.U32 UR4, UR4, 0x1, URZ ;  /* 0x0000000104047899 */ /* 0x000fe2000800063f */
[----:B------:R-:W0:Y:S11]  /*0330*/  FENCE.VIEW.ASYNC.S ;  /* 0x00000000000073c6 */ /* 0x000e360000000000 */
[----:B0-----:R0:W1:Y:S01]  /*0340*/  SYNCS.EXCH.64 URZ, [UR8], UR4 ;  /* 0x00000004083f75b2 */ /* 0x0010620008000100 */
[----:B------:R0:W2:Y:S01]  /*0350*/  SYNCS.EXCH.64 URZ, [UR8+0x70], UR6 ;  /* 0x00007006083f75b2 */ /* 0x0000a20008000100 */
[----:B------:R0:W3:Y:S01]  /*0360*/  SYNCS.EXCH.64 URZ, [UR8+0x8], UR4 ;  /* 0x00000804083f75b2 */ /* 0x0000e20008000100 */
[----:B------:R0:W4:Y:S01]  /*0370*/  SYNCS.EXCH.64 URZ, [UR8+0x78], UR6 ;  /* 0x00007806083f75b2 */ /* 0x0001220008000100 */
[----:B------:R0:W0:Y:S01]  /*0380*/  SYNCS.EXCH.64 URZ, [UR8+0x10], UR4 ;  /* 0x00001004083f75b2 */ /* 0x0000220008000100 */
        /* <DEDUP_REMOVED lines=23> */
[----:B-1234-:R-:W-:Y:S01]  /*0500*/  NOP ;  /* 0x0000000000007918 */ /* 0x01efe20000000000 */
.L_x_3:
[----:B0-----:R-:W-:Y:S05]  /*0510*/  BSYNC B0 ;  /* 0x0000000000007941 */ /* 0x001fea0003800000 */
.L_x_2:
[----:B------:R-:W0:Y:S01]  /*0520*/  S2UR UR13, SR_CTAID.X ;  /* 0x00000000000d79c3 */ /* 0x000e220000002500 */
[----:B------:R-:W-:Y:S01]  /*0530*/  SHF.R.S32.HI R3, RZ, 0x1f, R4 ;  /* 0x0000001fff037819 */ /* 0x000fe20000011404 */
[----:B------:R1:W2:Y:S01]  /*0540*/  SHFL.IDX PT, R6, R0, RZ, 0x1f ;  /* 0x00001fff00067589 */ /* 0x0002a200000e0000 */
[----:B------:R-:W-:Y:S01]  /*0550*/  ULDC UR4, c[0x0][0x150] ;  /* 0x0000540000047ab9 */ /* 0x000fe20000000800 */
[----:B------:R-:W-:Y:S02]  /*0560*/  ELECT P0, URZ, PT ;  /* 0x00000000003f782f */ /* 0x000fe40003800000 */
[----:B------:R-:W-:Y:S01]  /*0570*/  LEA.HI R3, R3, R4, RZ, 0x7 ;  /* 0x0000000403037211 */ /* 0x000fe200078f38ff */
[----:B------:R-:W-:Y:S01]  /*0580*/  ULDC UR5, c[0x0][0x154] ;  /* 0x0000550000057ab9 */ /* 0x000fe20000000800 */
[----:B------:R-:W-:Y:S01]  /*0590*/  SHF.R.S32.HI R7, RZ, 0x1f, R2 ;  /* 0x0000001fff077819 */ /* 0x000fe20000011402 */
[----:B------:R-:W3:Y:S01]  /*05a0*/  S2UR UR10, SR_CTAID.Y ;  /* 0x00000000000a79c3 */ /* 0x000ee20000002600 */
[----:B------:R-:W-:Y:S01]  /*05b0*/  LOP3.LUT R3, R3, 0xffffff80, RZ, 0xc0, !PT ;  /* 0xffffff8003037812 */ /* 0x000fe200078ec0ff */
[----:B------:R-:W-:Y:S01]  /*05c0*/  ULDC UR8, c[0x0][0x144] ;  /* 0x0000510000087ab9 */ /* 0x000fe20000000800 */
[----:B------:R-:W-:Y:S01]  /*05d0*/  LEA.HI R7, R7, R2, RZ, 0x2 ;  /* 0x0000000207077211 */ /* 0x000fe200078f10ff */
[----:B------:R-:W-:Y:S01]  /*05e0*/  NOP ;  /* 0x0000000000007918 */ /* 0x000fe20000000000 */
[----:B------:R-:W-:Y:S01]  /*05f0*/  NOP ;  /* 0x0000000000007918 */ /* 0x000fe20000000000 */
[----:B------:R-:W-:Y:S01]  /*0600*/  IMAD.IADD R3, R4, 0x1, -R3 ;  /* 0x0000000104037824 */ /* 0x000fe200078e0a03 */
[----:B------:R-:W-:Y:S01]  /*0610*/  LOP3.LUT R7, R7, 0x3ffffffc, RZ, 0xc0, !PT ;  /* 0x3ffffffc07077812 */ /* 0x000fe200078ec0ff */
[----:B------:R-:W-:Y:S01]  /*0620*/  ULDC UR11, c[0x0][0x148] ;  /* 0x00005200000b7ab9 */ /* 0x000fe20000000800 */
[----:B------:R-:W-:-:S02]  /*0630*/  IMAD.MOV.U32 R19, RZ, RZ, 0x1 ;  /* 0x00000001ff137424 */ /* 0x000fc400078e00ff */
[----:B------:R-:W-:Y:S01]  /*0640*/  SHF.R.S32.HI R4, RZ, 0x1f, R3 ;  /* 0x0000001fff047819 */ /* 0x000fe20000011403 */
[----:B------:R-:W-:-:S03]  /*0650*/  IMAD.IADD R2, R2, 0x1, -R7 ;  /* 0x0000000102027824 */ /* 0x000fc600078e0a07 */
[----:B------:R-:W-:Y:S02]  /*0660*/  LEA.HI R4, R4, R3, RZ, 0x3 ;  /* 0x0000000304047211 */ /* 0x000fe400078f18ff */
[----:B0-----:R-:W-:Y:S02]  /*0670*/  I2FP.F32.U32 R5, UR13 ;  /* 0x0000000d00057c45 */ /* 0x001fe40008201000 */
[--C-:B-1----:R-:W-:Y:S02]  /*0680*/  SHF.R.S32.HI R0, RZ, 0x3, R4.reuse ;  /* 0x00000003ff007819 */ /* 0x102fe40000011404 */
[----:B--2---:R-:W-:Y:S01]  /*0690*/  ISETP.NE.OR P0, PT, R6, RZ, !P0 ;  /* 0x000000ff0600720c */ /* 0x004fe20004705670 */
[----:B------:R-:W-:Y:S01]  /*06a0*/  FMUL R8, R5, UR4 ;  /* 0x0000000405087c20 */ /* 0x000fe20008400000 */
[----:B------:R-:W-:-:S04]  /*06b0*/  SHF.R.S32.HI R5, RZ, 0x1f, R4 ;  /* 0x0000001fff057819 */ /* 0x000fc80000011404 */
[----:B------:R-:W-:Y:S01]  /*06c0*/  LEA.HI R5, R5, R0, RZ, 0x2 ;  /* 0x0000000005057211 */ /* 0x000fe200078f10ff */
[----:B------:R-:W0:Y:S03]  /*06d0*/  F2I.U32.TRUNC.NTZ R8, R8 ;  /* 0x0000000800087305 */ /* 0x000e26000020f000 */
[----:B------:R-:W-:-:S03]  /*06e0*/  LOP3.LUT R5, R5, 0xfffffffc, RZ, 0xc0, !PT ;  /* 0xfffffffc05057812 */ /* 0x000fc600078ec0ff */
[----:B------:R-:W-:Y:S01]  /*06f0*/  VOTEU.ALL UP0, P0 ;  /* 0x00000000003f7886 */ /* 0x000fe20000000000 */
[----:B------:R-:W-:Y:S01]  /*0700*/  VOTEU.ALL UP1, P0 ;  /* 0x00000000003f7886 */ /* 0x000fe20000020000 */
[----:B------:R-:W-:Y:S01]  /*0710*/  IMAD.IADD R5, R0, 0x1, -R5 ;  /* 0x0000000100057824 */ /* 0x000fe200078e0a05 */
[----:B---3--:R-:W-:Y:S02]  /*0720*/  I2FP.F32.U32 R0, UR10 ;  /* 0x0000000a00007c45 */ /* 0x008fe40008201000 */
[----:B------:R-:W1:Y:S01]  /*0730*/  @!UP0 S2UR UR7, SR_CgaCtaId ;  /* 0x00000000000789c3 */ /* 0x000e620000008800 */
[----:B------:R-:W-:Y:S01]  /*0740*/  IMAD R2, R2, 0x4, R5 ;  /* 0x0000000402027824 */ /* 0x000fe200078e0205 */
[----:B------:R-:W-:Y:S01]  /*0750*/  @!UP0 UMOV UR6, 0x400 ;  /* 0x0000040000068882 */ /* 0x000fe20000000000 */
[----:B------:R-:W-:Y:S01]  /*0760*/  FMUL R4, R0, UR5 ;  /* 0x0000000500047c20 */ /* 0x000fe20008400000 */
[----:B0-----:R-:W-:Y:S01]  /*0770*/  R2UR UR4, R8 ;  /* 0x00000000080472ca */ /* 0x001fe200000e0000 */
[C---:B------:R-:W-:Y:S01]  /*0780*/  IMAD.SHL.U32 R155, R2.reuse, 0x4, RZ ;  /* 0x00000004029b7824 */ /* 0x040fe200078e00ff */
[----:B------:R-:W-:-:S03]  /*0790*/  LEA.HI R0, R2, R2, RZ, 0x1 ;  /* 0x0000000202007211 */ /* 0x000fc600078f08ff */
[----:B------:R-:W0:Y:S01]  /*07a0*/  F2I.U32.TRUNC.NTZ R4, R4 ;  /* 0x0000000400047305 */ /* 0x000e22000020f000 */
[----:B------:R-:W-:Y:S02]  /*07b0*/  LOP3.LUT R5, R0, 0xfffffffe, RZ, 0xc0, !PT ;  /* 0xfffffffe00057812 */ /* 0x000fe400078ec0ff */
[----:B------:R-:W-:-:S03]  /*07c0*/  LOP3.LUT R155, R2, 0xc, R155, 0x78, !PT ;  /* 0x0000000c029b7812 */ /* 0x000fc600078e789b */
[----:B------:R-:W-:Y:S02]  /*07d0*/  IMAD.IADD R5, R2, 0x1, -R5 ;  /* 0x0000000102057824 */ /* 0x000fe400078e0a05 */
[----:B------:R-:W-:-:S04]  /*07e0*/  UIADD3 UR4, -UR4, URZ, URZ ;  /* 0x0000003f04047290 */ /* 0x000fc8000fffe13f */
[----:B------:R-:W-:Y:S01]  /*07f0*/  UIMAD UR8, UR8, UR4, UR13 ;  /* 0x00000004080872a4 */ /* 0x000fe2000f8e020d */
[----:B0-----:R-:W-:Y:S02]  /*0800*/  R2UR UR12, R4 ;  /* 0x00000000040c72ca */ /* 0x001fe400000e0000 */
[----:B------:R-:W-:Y:S01]  /*0810*/  UMOV UR4, 0x20 ;  /* 0x0000002000047882 */ /* 0x000fe20000000000 */
[----:B------:R-:W0:Y:S02]  /*0820*/  LDC R4, c[0x0][0x140] ;  /* 0x00005000ff047b82 */ /* 0x000e240000000800 */
[----:B------:R-:W-:Y:S01]  /*0830*/  ISETP.NE.AND P3, PT, R5, UR8, PT ;  /* 0x0000000805007c0c */ /* 0x000fe2000bf65270 */
[----:B------:R-:W-:-:S04]  /*0840*/  @!UP0 UIADD3 UR4, -UR4, 0x100000, URZ ;  /* 0x0010000004048890 */ /* 0x000fc8000fffe13f */
[----:B------:R-:W-:Y:S02]  /*0850*/  @!UP0 USHF.L.U32 UR5, UR4, 0xb, URZ ;  /* 0x0000000b04058899 */ /* 0x000fe4000800063f */
[----:B------:R-:W-:Y:S02]  /*0860*/  @!UP0 USHF.L.U32 UR4, UR4, 0x1, URZ ;  /* 0x0000000104048899 */ /* 0x000fe4000800063f */
[----:B-1----:R-:W-:Y:S01]  /*0870*/  @!UP0 ULEA UR6, UR7, UR6, 0x18 ;  /* 0x0000000607068291 */ /* 0x002fe2000f8ec03f */
[----:B------:R-:W-:Y:S01]  /*0880*/  VOTEU.ALL UP0, P0 ;  /* 0x00000000003f7886 */ /* 0x000fe20000000000 */
[----:B------:R-:W-:Y:S01]  /*0890*/  LOP3.LUT P0, RZ, R3, 0x7, RZ, 0xc0, !PT ;  /* 0x0000000703ff7812 */ /* 0x000fe2000780c0ff */
[----:B------:R-:W-:-:S03]  /*08a0*/  UIADD3 UR12, -UR12, URZ, URZ ;  /* 0x0000003f0c0c7290 */ /* 0x000fc6000fffe13f */
[C---:B------:R-:W-:Y:S02]  /*08b0*/  ISETP.LT.U32.AND P0, PT, R155.reuse, 0x2, !P0 ;  /* 0x000000029b00780c */ /* 0x040fe40004701070 */
[----:B------:R-:W-:Y:S01]  /*08c0*/  @P3 LEA.HI R0, R155, R155, RZ, 0x1 ;  /* 0x0000009b9b003211 */ /* 0x000fe200078f08ff */
[----:B------:R-:W1:Y:S03]  /*08d0*/  FENCE.VIEW.ASYNC.S ;  /* 0x00000000000073c6 */ /* 0x000e660000000000 */
[----:B-1----:R-:W1:Y:S01]  /*08e0*/  @!UP0 SYNCS.EXCH.64 URZ, [UR6+0xf0], UR4 ;  /* 0x0000f004063f85b2 */ /* 0x002e620008000100 */
[----:B------:R-:W-:Y:S02]  /*08f0*/  @P3 SHF.R.S32.HI R0, RZ, 0x1, R0 ;  /* 0x00000001ff003819 */ /* 0x000fe40000011400 */
[----:B0-----:R-:W-:Y:S01]  /*0900*/  ISETP.EQ.U32.AND P2, PT, R4, 0x1, PT ;  /* 0x000000010400780c */ /* 0x001fe20003f42070 */
[----:B------:R0:W2:Y:S01]  /*0910*/  @!UP1 SYNCS.EXCH.64 URZ, [UR6+0xf8], UR4 ;  /* 0x0000f804063f95b2 */ /* 0x0000a20008000100 */
[----:B------:R-:W-:Y:S01]  /*0920*/  NOP ;  /* 0x0000000000007918 */ /* 0x000fe20000000000 */
[----:B0-----:R-:W-:-:S06]  /*0930*/  UIMAD UR4, UR11, UR12, UR10 ;  /* 0x0000000c0b0472a4 */ /* 0x001fcc000f8e020a */
[----:B------:R-:W-:Y:S02]  /*0940*/  @P3 ISETP.NE.AND P4, PT, R0, UR4, PT ;  /* 0x0000000400003c0c */ /* 0x000fe4000bf85270 */
[----:B------:R-:W-:Y:S02]  /*0950*/  SEL R0, RZ, 0x1, !P0 ;  /* 0x00000001ff007807 */ /* 0x000fe40004000000 */
[----:B------:R-:W-:-:S04]  /*0960*/  @P3 SEL R19, RZ, 0x1, P4 ;  /* 0x00000001ff133807 */ /* 0x000fc80002000000 */
[----:B------:R-:W-:Y:S01]  /*0970*/  LOP3.LUT R19, R19, R0, RZ, 0xc0, !PT ;  /* 0x0000000013137212 */ /* 0x000fe200078ec0ff */
[----:B-1----:R-:W-:Y:S06]  /*0980*/  @!P2 BRA `(.L_x_4) ;  /* 0x000000000008a947 */ /* 0x002fec0003800000 */
[----:B--2---:R-:W-:Y:S01]  /*0990*/  UCGABAR_ARV ;  /* 0x00000000000079c7 */ /* 0x004fe20008000000 */
[----:B------:R-:W-:Y:S05]  /*09a0*/  BRA `(.L_x_5) ;  /* 0x0000000000047947 */ /* 0x000fea0003800000 */
.L_x_4:
[----:B--2---:R-:W-:Y:S01]  /*09b0*/  NOP ;  /* 0x0000000000007918 */ /* 0x004fe20000000000 */
.L_x_5:
[----:B------:R-:W-:Y:S01]  /*09c0*/  ULDC UR4, c[0x0][0x65c] ;  /* 0x0001970000047ab9 */ /* 0x000fe20000000800 */
[----:B------:R-:W-:Y:S01]  /*09d0*/  UMOV UR5, URZ ;  /* 0x0000003f00057c82 */ /* 0x000fe20008000000 */
[----:B------:R-:W-:-:S03]  /*09e0*/  UISETP.NE.AND UP0, UPT, UR4, 0x1, UPT ;  /* 0x000000010400788c */ /* 0x000fc6000bf05270 */
[----:B------:R-:W-:Y:S01]  /*09f0*/  UMOV UR4, UR13 ;  /* 0x0000000d00047c82 */ /* 0x000fe20008000000 */
[----:B------:R-:W-:Y:S02]  /*0a00*/  UP2UR UR46, UPR, URZ, 0x1 ;  /* 0x000000013f2e7883 */ /* 0x000fe40008000000 */
[----:B------:R-:W-:Y:S02]  /*0a10*/  PLOP3.LUT P0, PT, PT, PT, UP0, 0x80, 0x0 ;  /* 0x000000000000781c */ /* 0x000fe40003f0f008 */
[----:B------:R-:W-:Y:S02]  /*0a20*/  PLOP3.LUT P3, PT, PT, PT, UP0, 0x80, 0x0 ;  /* 0x000000000000781c */ /* 0x000fe40003f6f008 */
[----:B------:R-:W-:Y:S01]  /*0a30*/  PLOP3.LUT P5, PT, PT, PT, UP0, 0x80, 0x0 ;  /* 0x000000000000781c */ /* 0x000fe20003faf008 */
[----:B------:R-:W-:Y:S01]  /*0a40*/  @UP0 ULDC UR14, c[0x0][0x10] ;  /* 0x00000400000e0ab9 */ /* 0x000fe20000000800 */
[----:B------:R-:W-:Y:S01]  /*0a50*/  @UP0 UMOV UR6, UR10 ;  /* 0x0000000a00060c82 */ /* 0x000fe20008000000 */
[----:B------:R-:W-:Y:S01]  /*0a60*/  @UP0 UMOV UR7, URZ ;  /* 0x0000003f00070c82 */ /* 0x000fe20008000000 */
[----:B------:R-:W-:Y:S01]  /*0a70*/  PLOP3.LUT P4, PT, PT, PT, UP0, 0x80, 0x0 ;  /* 0x000000000000781c */ /* 0x000fe20003f8f008 */
[----:B------:R-:W-:-:S03]  /*0a80*/  @UP0 UIMAD.WIDE.U32 UR14, UR13, UR14, UR6 ;  /* 0x0000000e0d0e02a5 */ /* 0x000fc6000f8e0006 */
[----:B------:R-:W-:Y:S01]  /*0a90*/  @!UP0 ULDC UR7, c[0x0][0xc] ;  /* 0x0000030000078ab9 */ /* 0x000fe20000000800 */
[----:B------:R-:W-:Y:S01]  /*0aa0*/  @UP0 UMOV UR6, URZ ;  /* 0x0000003f00060c82 */ /* 0x000fe20008000000 */
[----:B------:R-:W-:Y:S01]  /*0ab0*/  @!UP0 UIMAD.WIDE.U32 UR4, UR10, UR7, UR4 ;  /* 0x000000070a0482a5 */ /* 0x000fe2000f8e0004 */
[----:B------:R-:W-:Y:S01]  /*0ac0*/  IMAD.U32 R2, RZ, RZ, UR14 ;  /* 0x0000000eff027e24 */ /* 0x000fe2000f8e00ff */
[----:B------:R-:W-:Y:S02]  /*0ad0*/  @UP0 UIADD3 UR6, UR15, UR6, URZ ;  /* 0x000000060f060290 */ /* 0x000fe4000fffe03f */
[----:B------:R-:W-:Y:S02]  /*0ae0*/  IMAD.U32 R3, RZ, RZ, UR15 ;  /* 0x0000000fff037e24 */ /* 0x000fe4000f8e00ff */
[----:B------:R-:W-:Y:S02]  /*0af0*/  @P0 IMAD.MOV.U32 R7, RZ, RZ, R2 ;  /* 0x000000ffff070224 */ /* 0x000fe400078e0002 */
[----:B------:R-:W-:-:S02]  /*0b00*/  IMAD.U32 R5, RZ, RZ, UR5 ;  /* 0x00000005ff057e24 */ /* 0x000fc4000f8e00ff */
[----:B------:R-:W-:Y:S02]  /*0b10*/  IMAD.U32 R2, RZ, RZ, UR4 ;  /* 0x00000004ff027e24 */ /* 0x000fe4000f8e00ff */
[----:B------:R-:W-:Y:S02]  /*0b20*/  @P3 IMAD.U32 R6, RZ, RZ, UR6 ;  /* 0x00000006ff063e24 */ /* 0x000fe4000f8e00ff */
[----:B------:R-:W-:Y:S02]  /*0b30*/  @!P5 IMAD.MOV.U32 R6, RZ, RZ, R5 ;  /* 0x000000ffff06d224 */ /* 0x000fe400078e0005 */
[----:B------:R-:W-:Y:S02]  /*0b40*/  @!P4 IMAD.MOV.U32 R7, RZ, RZ, R2 ;  /* 0x000000ffff07c224 */ /* 0x000fe400078e0002 */
[----:B------:R-:W-:Y:S01]  /*0b50*/  IMAD.U32 R3, RZ, RZ, UR5 ;  /* 0x00000005ff037e24 */ /* 0x000fe2000f8e00ff */
[----:B------:R0:W-:Y:S01]  /*0b60*/  STL [R1+0x200], R6 ;  /* 0x0002000601007387 */ /* 0x0001e20000100800 */
[----:B------:R-:W-:-:S03]  /*0b70*/  IMAD.U32 R4, RZ, RZ, UR4 ;  /* 0x00000004ff047e24 */ /* 0x000fc6000f8e00ff */
[----:B------:R0:W-:Y:S01]  /*0b80*/  STL [R1+0x204], R7 ;  /* 0x0002040701007387 */ /* 0x0001e20000100800 */
[----:B------:R-:W-:Y:S05]  /*0b90*/  @!P2 BRA `(.L_x_6) ;  /* 0x00000000000ca947 */ /* 0x000fea0003800000 */
[----:B------:R-:W-:Y:S01]  /*0ba0*/  UCGABAR_WAIT ;  /* 0x0000000000007dc7 */ /* 0x000fe20008000000 */
[----:B------:R-:W-:Y:S01]  /*0bb0*/  CCTL.IVALL ;  /* 0x00000000ff00798f */ /* 0x000fe20002000000 */
[----:B------:R-:W-:Y:S05]  /*0bc0*/  BRA `(.L_x_7) ;  /* 0x0000000000047947 */ /* 0x000fea0003800000 */
.L_x_6:
[----:B------:R-:W-:Y:S06]  /*0bd0*/  BAR.SYNC.DEFER_BLOCKING 0x0 ;  /* 0x0000000000007b1d */ /* 0x000fec0000010000 */
.L_x_7:
[----:B------:R-:W-:Y:S05]  /*0be0*/  @!P1 BRA `(.L_x_8) ;  /* 0x0000010000249947 */ /* 0x000fea0003800000 */
[----:B------:R-:W-:-:S06]  /*0bf0*/  UISETP.GT.U32.AND UP0, UPT, UR16, 0x1, UPT ;  /* 0x000000011000788c */ /* 0x000fcc000bf04070 */
[----:B------:R-:W-:-:S13]  /*0c00*/  PLOP3.LUT P0, PT, PT, PT, UP0, 0x80, 0x0 ;  /* 0x000000000000781c */ /* 0x000fda0003f0f008 */
[----:B------:R-:W-:Y:S05]  /*0c10*/  @P0 EXIT ;  /* 0x000000000000094d */ /* 0x000fea0003800000 */
[----:B------:R-:W-:Y:S01]  /*0c20*/  ULDC.64 UR4, c[0x0][0x650] ;  /* 0x0001940000047ab9 */ /* 0x000fe20000000a00 */
[----:B------:R-:W-:Y:S01]  /*0c30*/  UMOV UR42, 0xffffffff ;  /* 0xffffffff002a7882 */ /* 0x000fe20000000000 */
[----:B------:R-:W-:Y:S01]  /*0c40*/  ISETP.GE.U32.AND P0, PT, R7, UR4, PT ;  /* 0x0000000407007c0c */ /* 0x000fe2000bf06070 */
[----:B------:R-:W-:Y:S01]  /*0c50*/  UMOV UR41, 0xffffffff ;  /* 0xffffffff00297882 */ /* 0x000fe20000000000 */
[----:B------:R-:W-:Y:S01]  /*0c60*/  UMOV UR43, 0xffffffff ;  /* 0xffffffff002b7882 */ /* 0x000fe20000000000 */
[----:B------:R-:W-:Y:S02]  /*0c70*/  PRMT R0, RZ, 0x7610, R0 ;  /* 0x00007610ff007816 */ /* 0x000fe40000000000 */
[----:B------:R-:W-:-:S13]  /*0c80*/  ISETP.GE.U32.AND.EX P0, PT, R6, UR5, PT, P0 ;  /* 0x0000000506007c0c */ /* 0x000fda000bf06100 */
[----:B------:R-:W-:Y:S05]  /*0c90*/  @P0 BRA `(.L_x_9) ;  /* 0x0000000400480947 */ /* 0x000fea0003800000 */
[----:B------:R-:W-:Y:S01]  /*0ca0*/  ULDC.64 UR16, c[0x0][0x628] ;  /* 0x00018a0000107ab9 */ /* 0x000fe20000000a00 */
[C---:B------:R-:W-:Y:S01]  /*0cb0*/  R2UR UR19, R7.reuse ;  /* 0x00000000071372ca */ /* 0x040fe200000e0000 */
[----:B------:R-:W-:Y:S01]  /*0cc0*/  ULDC UR18, c[0x0][0x630] ;  /* 0x00018c0000127ab9 */ /* 0x000fe20000000800 */
[----:B------:R-:W-:Y:S02]  /*0cd0*/  ISETP.NE.U32.AND P0, PT, RZ, UR16, PT ;  /* 0x00000010ff007c0c */ /* 0x000fe4000bf05070 */
[----:B------:R-:W-:Y:S02]  /*0ce0*/  R2UR UR4, R7 ;  /* 0x00000000070472ca */ /* 0x000fe400000e0000 */
[----:B------:R-:W-:Y:S02]  /*0cf0*/  ISETP.NE.AND.EX P0, PT, RZ, UR17, PT, P0 ;  /* 0x00000011ff007c0c */ /* 0x000fe4000bf05300 */
[----:B------:R-:W-:-:S11]  /*0d00*/  R2UR UR5, R6 ;  /* 0x00000000060572ca */ /* 0x000fd600000e0000 */
[----:B------:R-:W-:Y:S05]  /*0d10*/  @!P0 BRA `(.L_x_10) ;  /* 0x0000000000308947 */ /* 0x000fea0003800000 */
[----:B------:R-:W-:Y:S01]  /*0d20*/  R2UR UR4, R7 ;  /* 0x00000000070472ca */ /* 0x000fe200000e0000 */
[----:B------:R-:W-:Y:S01]  /*0d30*/  ULDC UR9, c[0x0][0x634] ;  /* 0x00018d0000097ab9 */ /* 0x000fe20000000800 */
[----:B------:R-:W-:-:S11]  /*0d40*/  R2UR UR13, R6 ;  /* 0x00000000060d72ca */ /* 0x000fd600000e0000 */
[----:B------:R-:W-:-:S04]  /*0d50*/  UIADD3 UR9, UP0, UR4, UR9, URZ ;  /* 0x0000000904097290 */ /* 0x000fc8000ff1e03f */
[----:B------:R-:W-:-:S04]  /*0d60*/  UIADD3.X UR13, URZ, UR13, URZ, UP0, !UPT ;  /* 0x0000000d3f0d7290 */ /* 0x000fc800087fe43f */
[----:B------:R-:W-:-:S04]  /*0d70*/  UIMAD.WIDE.U32 UR4, UR13, UR16, URZ ;  /* 0x000000100d0472a5 */ /* 0x000fc8000f8e003f */
[----:B------:R-:W-:Y:S02]  /*0d80*/  UIMAD.WIDE.U32 UR6, UP0, UR9, UR17, UR4 ;  /* 0x00000011090672a5 */ /* 0x000fe4000f800004 */
[----:B------:R-:W-:Y:S02]  /*0d90*/  UIMAD.WIDE.U32 UR4, UR9, UR16, URZ ;  /* 0x00000010090472a5 */ /* 0x000fe4000f8e003f */
[----:B------:R-:W-:Y:S02]  /*0da0*/  UIADD3.X UR15, URZ, URZ, URZ, UP0, !UPT ;  /* 0x0000003f3f0f7290 */ /* 0x000fe400087fe43f */
[----:B------:R-:W-:Y:S01]  /*0db0*/  UIADD3 URZ, UP0, UR5, UR6, URZ ;  /* 0x00000006053f7290 */ /* 0x000fe2000ff1e03f */
[----:B------:R-:W-:-:S03]  /*0dc0*/  UMOV UR14, UR7 ;  /* 0x00000007000e7c82 */ /* 0x000fc60008000000 */
[----:B------:R-:W-:-:S12]  /*0dd0*/  UIMAD.WIDE.U32.X UR4, UR13, UR17, UR14, UP0 ;  /* 0x000000110d0472a5 */ /* 0x000fd800080e040e */
.L_x_10:
[----:B------:R-:W-:Y:S01]  /*0de0*/  USHF.R.U64 UR43, UR4, UR18, UR5 ;  /* 0x00000012042b7299 */ /* 0x000fe20008001205 */
[----:B------:R-:W-:Y:S01]  /*0df0*/  R2UR UR7, R6 ;  /* 0x00000000060772ca */ /* 0x000fe200000e0000 */
[----:B------:R-:W-:Y:S02]  /*0e00*/  USHF.R.U32.HI UR4, URZ, UR18, UR5 ;  /* 0x000000123f047299 */ /* 0x000fe40008011605 */
[----:B------:R-:W-:Y:S01]  /*0e10*/  UIADD3 UR5, UP0, URZ, -UR43, URZ ;  /* 0x8000002b3f057290 */ /* 0x000fe2000ff1e03f */
[----:B------:R-:W-:Y:S01]  /*0e20*/  ULDC.64 UR14, c[0x0][0x620] ;  /* 0x00018800000e7ab9 */ /* 0x000fe20000000a00 */
[----:B------:R-:W-:Y:S02]  /*0e30*/  UMOV UR6, UR19 ;  /* 0x0000001300067c82 */ /* 0x000fe40008000000 */
[----:B------:R-:W-:Y:S01]  /*0e40*/  UIADD3.X UR4, URZ, ~UR4, URZ, UP0, !UPT ;  /* 0x800000043f047290 */ /* 0x000fe200087fe43f */
[----:B------:R-:W-:Y:S01]  /*0e50*/  ULDC UR9, c[0x0][0x618] ;  /* 0x0001860000097ab9 */ /* 0x000fe20000000800 */
[----:B------:R-:W-:-:S02]  /*0e60*/  UIMAD UR12, UR11, UR12, UR10 ;  /* 0x0000000c0b0c72a4 */ /* 0x000fc4000f8e020a */
[----:B------:R-:W-:Y:S02]  /*0e70*/  UIMAD UR4, UR4, UR14, URZ ;  /* 0x0000000e040472a4 */ /* 0x000fe4000f8e023f */
[----:B------:R-:W-:Y:S02]  /*0e80*/  UIMAD.WIDE.U32 UR6, UR5, UR14, UR6 ;  /* 0x0000000e050672a5 */ /* 0x000fe4000f8e0006 */
[----:B------:R-:W-:Y:S01]  /*0e90*/  UIMAD UR4, UR5, UR15, UR4 ;  /* 0x0000000f050472a4 */ /* 0x000fe2000f8e0204 */
[----:B------:R-:W-:Y:S01]  /*0ea0*/  ULDC UR10, c[0x0][0x608] ;  /* 0x00018200000a7ab9 */ /* 0x000fe20000000800 */
[----:B------:R-:W-:Y:S02]  /*0eb0*/  ULDC UR18, c[0x0][0x658] ;  /* 0x0001960000127ab9 */ /* 0x000fe40000000800 */
[----:B------:R-:W-:Y:S01]  /*0ec0*/  UIADD3 UR7, UR7, UR4, URZ ;  /* 0x0000000407077290 */ /* 0x000fe2000fffe03f */
[----:B------:R-:W-:Y:S02]  /*0ed0*/  UMOV UR11, 0xffffffff ;  /* 0xffffffff000b7882 */ /* 0x000fe40000000000 */
[----:B------:R-:W-:Y:S01]  /*0ee0*/  ULDC.64 UR4, c[0x0][0x640] ;  /* 0x0001900000047ab9 */ /* 0x000fe20000000a00 */
[----:B------:R-:W-:Y:S01]  /*0ef0*/  USHF.R.U64 UR16, UR6, UR9, UR7 ;  /* 0x0000000906107299 */ /* 0x000fe20008001207 */
[----:B------:R-:W-:Y:S01]  /*0f00*/  ISETP.NE.U32.AND P0, PT, RZ, UR4, PT ;  /* 0x00000004ff007c0c */ /* 0x000fe2000bf05070 */
[----:B------:R-:W-:-:S02]  /*0f10*/  USHF.R.U32.HI UR7, URZ, UR9, UR7 ;  /* 0x000000093f077299 */ /* 0x000fc40008011607 */
[----:B------:R-:W-:Y:S01]  /*0f20*/  USHF.L.U32 UR6, UR11, UR18, URZ ;  /* 0x000000120b067299 */ /* 0x000fe2000800063f */
[----:B------:R-:W-:Y:S01]  /*0f30*/  ISETP.NE.AND.EX P0, PT, RZ, UR5, PT, P0 ;  /* 0x00000005ff007c0c */ /* 0x000fe2000bf05300 */
[----:B------:R-:W-:Y:S02]  /*0f40*/  USHF.R.U64 UR22, UR16, UR10, UR7 ;  /* 0x0000000a10167299 */ /* 0x000fe40008001207 */
[----:B------:R-:W-:Y:S02]  /*0f50*/  USHF.R.U32.HI UR7, URZ, UR10, UR7 ;  /* 0x0000000a3f077299 */ /* 0x000fe40008011607 */
[----:B------:R-:W-:Y:S02]  /*0f60*/  UISETP.NE.AND UP1, UPT, UR46, URZ, UPT ;  /* 0x0000003f2e00728c */ /* 0x000fe4000bf25270 */
[----:B------:R-:W-:Y:S01]  /*0f70*/  USHF.R.U64 UR23, UR22, UR18, UR7 ;  /* 0x0000001216177299 */ /* 0x000fe20008001207 */
[----:B------:R-:W-:Y:S01]  /*0f80*/  ULDC UR17, c[0x0][0x600] ;  /* 0x0001800000117ab9 */ /* 0x000fe20000000800 */
[----:B------:R-:W-:-:S02]  /*0f90*/  ULOP3.LUT UR13, URZ, UR6, URZ, 0x33, !UPT ;  /* 0x000000063f0d7292 */ /* 0x000fc4000f8e333f */
[----:B------:R-:W-:Y:S02]  /*0fa0*/  UIADD3 UR15, UR17, -0x1, URZ ;  /* 0xffffffff110f7890 */ /* 0x000fe4000fffe03f */
[----:B------:R-:W-:Y:S02]  /*0fb0*/  USEL UR12, UR8, UR12, !UP1 ;  /* 0x0000000c080c7287 */ /* 0x000fe4000c800000 */
[----:B------:R-:W-:Y:S01]  /*0fc0*/  USHF.R.U32.HI UR7, URZ, UR18, UR7 ;  /* 0x000000123f077299 */ /* 0x000fe20008011607 */
[----:B------:R-:W-:Y:S01]  /*0fd0*/  ULDC UR19, c[0x0][0x648] ;  /* 0x0001920000137ab9 */ /* 0x000fe20000000800 */
[----:B------:R-:W-:Y:S01]  /*0fe0*/  ULDC UR20, c[0x0][0x638] ;  /* 0x00018e0000147ab9 */ /* 0x000fe20000000800 */
[----:B------:R-:W-:Y:S01]  /*0ff0*/  UMOV UR21, 0x1 ;  /* 0x0000000100157882 */ /* 0x000fe20000000000 */
[----:B------:R-:W-:Y:S01]  /*1000*/  UMOV UR6, UR23 ;  /* 0x0000001700067c82 */ /* 0x000fe20008000000 */
[----:B------:R-:W-:Y:S07]  /*1010*/  @!P0 BRA `(.L_x_11) ;  /* 0x0000000000308947 */ /* 0x000fee0003800000 */
[----:B------:R-:W-:Y:S02]  /*1020*/  ULDC UR10, c[0x0][0x64c] ;  /* 0x00019300000a7ab9 */ /* 0x000fe40000000800 */
        /* <DEDUP_REMOVED lines=8> */
[----:B------:R-:W-:-:S07]  /*10b0*/  UIMAD.WIDE.U32.X UR4, UR14, UR5, UR10, UP0 ;  /* 0x000000050e0472a5 */ /* 0x000fce00080e040a */
[----:B------:R-:W-:Y:S01]  /*10c0*/  UMOV UR6, UR4 ;  /* 0x0000000400067c82 */ /* 0x000fe20008000000 */
[----:B------:R-:W-:-:S05]  /*10d0*/  UMOV UR7, UR5 ;  /* 0x0000000500077c82 */ /* 0x000fca0008000000 */
.L_x_11:
[----:B------:R-:W-:Y:S01]  /*10e0*/  USHF.R.U64 UR5, UR6, UR19, UR7 ;  /* 0x0000001306057299 */ /* 0x000fe20008001207 */
[----:B------:R-:W-:Y:S01]  /*10f0*/  IMAD.MOV.U32 R0, RZ, RZ, 0x1 ;  /* 0x00000001ff007424 */ /* 0x000fe200078e00ff */
[----:B------:R-:W-:Y:S02]  /*1100*/  USHF.L.U32 UR4, UR21, UR18, URZ ;  /* 0x0000001215047299 */ /* 0x000fe4000800063f */
[----:B------:R-:W-:Y:S02]  /*1110*/  ULOP3.LUT UR13, UR22, UR13, URZ, 0xc0, !UPT ;  /* 0x0000000d160d7292 */ /* 0x000fe4000f8ec03f */
[----:B------:R-:W-:Y:S02]  /*1120*/  UIADD3 UR6, -UR5, URZ, URZ ;  /* 0x0000003f05067290 */ /* 0x000fe4000fffe13f */
[----:B------:R-:W-:Y:S02]  /*1130*/  UIMAD UR13, UR4, UR5, UR13 ;  /* 0x00000005040d72a4 */ /* 0x000fe4000f8e020d */
[----:B------:R-:W-:-:S02]  /*1140*/  ULOP3.LUT UR15, UR16, UR15, URZ, 0xc0, !UPT ;  /* 0x0000000f100f7292 */ /* 0x000fc4000f8ec03f */
[----:B------:R-:W-:Y:S01]  /*1150*/  UIMAD UR4, UR6, UR20, UR23 ;  /* 0x00000014060472a4 */ /* 0x000fe2000f8e0217 */
[----:B------:R-:W-:Y:S01]  /*1160*/  ULDC UR5, c[0x0][0x610] ;  /* 0x0001840000057ab9 */ /* 0x000fe20000000800 */
[----:B------:R-:W-:Y:S02]  /*1170*/  UISETP.NE.AND UP0, UPT, UR46, URZ, UPT ;  /* 0x0000003f2e00728c */ /* 0x000fe4000bf05270 */
[----:B------:R-:W-:Y:S02]  /*1180*/  UIMAD UR12, UR13, UR5, UR12 ;  /* 0x000000050d0c72a4 */ /* 0x000fe4000f8e020c */
[----:B------:R-:W-:-:S04]  /*1190*/  UIMAD UR4, UR4, UR17, UR15 ;  /* 0x00000011040472a4 */ /* 0x000fc8000f8e020f */
[----:B------:R-:W-:Y:S02]  /*11a0*/  USEL UR41, UR4, UR12, !UP0 ;  /* 0x0000000c04297287 */ /* 0x000fe4000c000000 */
[----:B------:R-:W-:-:S12]  /*11b0*/  USEL UR42, UR12, UR4, !UP0 ;  /* 0x000000040c2a7287 */ /* 0x000fd8000c000000 */
.L_x_9:
[----:B------:R-:W-:-:S08]  /*11c0*/  NOP ;  /* 0x0000000000007918 */ /* 0x000fd00000000000 */
[----:B------:R-:W1:Y:S02]  /*11d0*/  USETMAXREG.TRY_ALLOC.CTAPOOL UP0, 0xf0 ;  /* 0x000000f0000079c8 */ /* 0x000e640008000600 */
[----:B-1----:R-:W-:-:S13]  /*11e0*/  PLOP3.LUT P0, PT, PT, PT, UP0, 0x80, 0x0 ;  /* 0x000000000000781c */ /* 0x002fda0003f0f008 */
[----:B------:R-:W-:Y:S05]  /*11f0*/  @!P0 BRA `(.L_x_9) ;  /* 0xfffffffc00f08947 */ /* 0x000fea000383ffff */
[----:B------:R-:W-:Y:S01]  /*1200*/  ULDC.64 UR4, c[0x0][0x598] ;  /* 0x0001660000047ab9 */ /* 0x000fe20000000a00 */
[----:B------:R-:W-:Y:S01]  /*1210*/  ULDC.64 UR36, c[0x0][0x208] ;  /* 0x0000820000247ab9 */ /* 0x000fe20000000a00 */
[----:B------:R-:W-:-:S04]  /*1220*/  ISETP.NE.U32.AND P0, PT, RZ, UR4, PT ;  /* 0x00000004ff007c0c */ /* 0x000fc8000bf05070 */
[----:B------:R-:W-:-:S13]  /*1230*/  ISETP.NE.AND.EX P0, PT, RZ, UR5, PT, P0 ;  /* 0x00000005ff007c0c */ /* 0x000fda000bf05300 */
[----:B------:R-:W-:Y:S05]  /*1240*/  @!P0 BRA `(.L_x_12) ;  /* 0x00000000001c8947 */ /* 0x000fea0003800000 */
[----:B------:R-:W1:Y:S02]  /*1250*/  LDC.64 R2, c[0x0][0x598] ;  /* 0x00016600ff027b82 */ /* 0x000e640000000a00 */
[----:B-1----:R-:W2:Y:S02]  /*1260*/  LDG.E.64 R2, desc[UR36][R2.64] ;  /* 0x0000002402027981 */ /* 0x002ea4000c1e1b00 */
[----:B--2---:R-:W-:-:S04]  /*1270*/  ISETP.NE.U32.AND P0, PT, R2, RZ, PT ;  /* 0x000000ff0200720c */ /* 0x004fc80003f05070 */
[----:B------:R-:W-:-:S13]  /*1280*/  ISETP.NE.AND.EX P0, PT, R3, RZ, PT, P0 ;  /* 0x000000ff0300720c */ /* 0x000fda0003f05300 */
[----:B------:R-:W-:Y:S05]  /*1290*/  @!P0 BRA `(.L_x_12) ;  /* 0x0000000000088947 */ /* 0x000fea0003800000 */
[----:B------:R1:W5:Y:S01]  /*12a0*/  LD.E R17, desc[UR36][R2.64] ;  /* 0x0000002402117980 */ /* 0x000362000c101900 */
[----:B------:R-:W-:Y:S05]  /*12b0*/  BRA `(.L_x_13) ;  /* 0x0000000000247947 */ /* 0x000fea0003800000 */
.L_x_12:
[----:B------:R-:W-:Y:S02]  /*12c0*/  ULDC.64 UR4, c[0x0][0x588] ;  /* 0x0001620000047ab9 */ /* 0x000fe40000000a00 */
[----:B------:R-:W-:-:S04]  /*12d0*/  ISETP.NE.U32.AND P0, PT, RZ, UR4, PT ;  /* 0x00000004ff007c0c */ /* 0x000fc8000bf05070 */
[----:B------:R-:W-:-:S13]  /*12e0*/  ISETP.NE.AND.EX P0, PT, RZ, UR5, PT, P0 ;  /* 0x00000005ff007c0c */ /* 0x000fda000bf05300 */
[----:B------:R-:W-:Y:S05]  /*12f0*/  @!P0 BRA `(.L_x_14) ;  /* 0x00000000000c8947 */ /* 0x000fea0003800000 */
[----:B------:R-:W1:Y:S02]  /*1300*/  LDC.64 R2, c[0x0][0x588] ;  /* 0x00016200ff027b82 */ /* 0x000e640000000a00 */
[----:B-1----:R2:W5:Y:S01]  /*1310*/  LDG.E R17, desc[UR36][R2.64] ;  /* 0x0000002402117981 */ /* 0x002562000c1e1900 */
[----:B------:R-:W-:Y:S05]  /*1320*/  BRA `(.L_x_13) ;  /* 0x0000000000087947 */ /* 0x000fea0003800000 */
.L_x_14:
[----:B------:R-:W-:Y:S02]  /*1330*/  ULDC UR4, c[0x0][0x580] ;  /* 0x0001600000047ab9 */ /* 0x000fe40000000800 */
[----:B------:R-:W-:-:S07]  /*1340*/  IMAD.U32 R17, RZ, RZ, UR4 ;  /* 0x00000004ff117e24 */ /* 0x000fce000f8e00ff */
.L_x_13:
[----:B------:R-:W-:Y:S02]  /*1350*/  ULDC.64 UR4, c[0x0][0x5a0] ;  /* 0x0001680000047ab9 */ /* 0x000fe40000000a00 */
[----:B------:R-:W-:-:S04]  /*1360*/  ISETP.NE.U32.AND P0, PT, RZ, UR4, PT ;  /* 0x00000004ff007c0c */ /* 0x000fc8000bf05070 */
[----:B------:R-:W-:-:S13]  /*1370*/  ISETP.NE.AND.EX P0, PT, RZ, UR5, PT, P0 ;  /* 0x00000005ff007c0c */ /* 0x000fda000bf05300 */
[----:B------:R-:W-:Y:S05]  /*1380*/  @!P0 BRA `(.L_x_15) ;  /* 0x00000000001c8947 */ /* 0x000fea0003800000 */
[----:B-12---:R-:W1:Y:S02]  /*1390*/  LDC.64 R2, c[0x0][0x5a0] ;  /* 0x00016800ff027b82 */ /* 0x006e640000000a00 */
[----:B-1----:R-:W2:Y:S02]  /*13a0*/  LDG.E.64 R2, desc[UR36][R2.64] ;  /* 0x0000002402027981 */ /* 0x002ea4000c1e1b00 */
[----:B--2---:R-:W-:-:S04]  /*13b0*/  ISETP.NE.U32.AND P0, PT, R2, RZ, PT ;  /* 0x000000ff0200720c */ /* 0x004fc80003f05070 */
[----:B------:R-:W-:-:S13]  /*13c0*/  ISETP.NE.AND.EX P0, PT, R3, RZ, PT, P0 ;  /* 0x000000ff0300720c */ /* 0x000fda0003f05300 */
[----:B------:R-:W-:Y:S05]  /*13d0*/  @!P0 BRA `(.L_x_15) ;  /* 0x0000000000088947 */ /* 0x000fea0003800000 */
[----:B------:R1:W5:Y:S01]  /*13e0*/  LD.E R18, desc[UR36][R2.64] ;  /* 0x0000002402127980 */ /* 0x000362000c101900 */
[----:B------:R-:W-:Y:S05]  /*13f0*/  BRA `(.L_x_16) ;  /* 0x0000000000247947 */ /* 0x000fea0003800000 */
.L_x_15:
[----:B------:R-:W-:Y:S02]  /*1400*/  ULDC.64 UR4, c[0x0][0x590] ;  /* 0x0001640000047ab9 */ /* 0x000fe40000000a00 */
[----:B------:R-:W-:-:S04]  /*1410*/  ISETP.NE.U32.AND P0, PT, RZ, UR4, PT ;  /* 0x00000004ff007c0c */ /* 0x000fc8000bf05070 */
[----:B------:R-:W-:-:S13]  /*1420*/  ISETP.NE.AND.EX P0, PT, RZ, UR5, PT, P0 ;  /* 0x00000005ff007c0c */ /* 0x000fda000bf05300 */
[----:B------:R-:W-:Y:S05]  /*1430*/  @!P0 BRA `(.L_x_17) ;  /* 0x00000000000c8947 */ /* 0x000fea0003800000 */
[----:B-12---:R-:W1:Y:S02]  /*1440*/  LDC.64 R2, c[0x0][0x590] ;  /* 0x00016400ff027b82 */ /* 0x006e640000000a00 */
[----:B-1----:R2:W5:Y:S01]  /*1450*/  LDG.E R18, desc[UR36][R2.64] ;  /* 0x0000002402127981 */ /* 0x002562000c1e1900 */
[----:B------:R-:W-:Y:S05]  /*1460*/  BRA `(.L_x_16) ;  /* 0x0000000000087947 */ /* 0x000fea0003800000 */
.L_x_17:
[----:B------:R-:W-:Y:S02]  /*1470*/  ULDC UR4, c[0x0][0x584] ;  /* 0x0001610000047ab9 */ /* 0x000fe40000000800 */
[----:B------:R-:W-:-:S07]  /*1480*/  IMAD.U32 R18, RZ, RZ, UR4 ;  /* 0x00000004ff127e24 */ /* 0x000fce000f8e00ff */
.L_x_16:
[----:B------:R-:W-:-:S13]  /*1490*/  LOP3.LUT P0, RZ, R0, 0xff, RZ, 0xc0, !PT ;  /* 0x000000ff00ff7812 */ /* 0x000fda000780c0ff */
[----:B------:R-:W-:Y:S05]  /*14a0*/  @!P0 EXIT ;  /* 0x000000000000894d */ /* 0x000fea0003800000 */
[----:B------:R-:W-:Y:S01]  /*14b0*/  ULDC UR4, c[0x0][0x28c] ;  /* 0x0000a30000047ab9 */ /* 0x000fe20000000800 */
[----:B------:R-:W-:Y:S01]  /*14c0*/  UMOV UR38, URZ ;  /* 0x0000003f00267c82 */ /* 0x000fe20008000000 */
[----:B------:R-:W-:Y:S01]  /*14d0*/  UIADD3 UR4, UR4, 0x1f, URZ ;  /* 0x0000001f04047890 */ /* 0x000fe2000fffe03f */
[----:B------:R-:W-:-:S03]  /*14e0*/  UMOV UR39, URZ ;  /* 0x0000003f00277c82 */ /* 0x000fc60008000000 */
[----:B------:R-:W-:-:S04]  /*14f0*/  USHF.R.S32.HI UR5, URZ, 0x1f, UR4 ;  /* 0x0000001f3f057899 */ /* 0x000fc80008011404 */
[----:B------:R-:W-:-:S04]  /*1500*/  ULEA.HI UR5, UR5, UR4, URZ, 0x5 ;  /* 0x0000000405057291 */ /* 0x000fc8000f8f283f */
[----:B------:R-:W-:-:S12]  /*1510*/  USHF.R.S32.HI UR44, URZ, 0x5, UR5 ;  /* 0x000000053f2c7899 */ /* 0x000fd80008011405 */
.L_x_553:
[----:B------:R-:W3:Y:S01]  /*1520*/  S2R R0, SR_TID.X ;  /* 0x0000000000007919 */ /* 0x000ee20000002100 */
[----:B----4-:R-:W4:Y:S01]  /*1530*/  S2UR UR7, SR_CgaCtaId ;  /* 0x00000000000779c3 */ /* 0x010f220000008800 */
[----:B------:R-:W-:Y:S02]  /*1540*/  UMOV UR6, 0x400 ;  /* 0x0000040000067882 */ /* 0x000fe40000000000 */
[----:B----4-:R-:W-:Y:S01]  /*1550*/  ULEA UR6, UR7, UR6, 0x18 ;  /* 0x0000000607067291 */ /* 0x010fe2000f8ec03f */
[----:B---3--:R-:W-:-:S04]  /*1560*/  LOP3.LUT R0, R0, 0x80, RZ, 0xc0, !PT ;  /* 0x0000008000007812 */ /* 0x008fc800078ec0ff */
[----:B------:R-:W-:-:S06]  /*1570*/  SHF.R.U32.HI R0, RZ, 0x7, R0 ;  /* 0x00000007ff007819 */ /* 0x000fcc0000011600 */
[----:B------:R-:W3:Y:S02]  /*1580*/  SHFL.IDX PT, R0, R0, RZ, 0x1f ;  /* 0x00001fff00007589 */ /* 0x000ee400000e0000 */
[----:B---3--:R-:W-:-:S13]  /*1590*/  R2UR UR4, R0 ;  /* 0x00000000000472ca */ /* 0x008fda00000e0000 */
[----:B------:R-:W-:-:S04]  /*15a0*/  ULEA.HI UR5, UR4, UR4, URZ, 0x1 ;  /* 0x0000000404057291 */ /* 0x000fc8000f8f083f */
[----:B------:R-:W-:-:S04]  /*15b0*/  ULOP3.LUT UR5, UR5, 0x1ffffe, URZ, 0xc0, !UPT ;  /* 0x001ffffe05057892 */ /* 0x000fc8000f8ec03f */
[----:B------:R-:W-:-:S03]  /*15c0*/  UIADD3 UR5, UR4, -UR5, URZ ;  /* 0x8000000504057290 */ /* 0x000fc6000fffe03f */
[----:B------:R-:W-:Y:S01]  /*15d0*/  ULDC UR4, c[0x0][0x28c] ;  /* 0x0000a30000047ab9 */ /* 0x000fe20000000800 */
[----:B------:R-:W-:Y:S01]  /*15e0*/  ULEA UR5, UR5, UR6, 0xb ;  /* 0x0000000605057291 */ /* 0x000fe2000f8e583f */
[----:B------:R-:W-:-:S03]  /*15f0*/  ISETP.LT.AND P0, PT, RZ, UR4, PT ;  /* 0x00000004ff007c0c */ /* 0x000fc6000bf01270 */
[----:B------:R-:W-:-:S04]  /*1600*/  UIADD3 UR5, UR5, 0x200, URZ ;  /* 0x0000020005057890 */ /* 0x000fc8000fffe03f */
[----:B------:R-:W-:-:S04]  /*1610*/  USHF.R.U32.HI UR5, URZ, 0x4, UR5 ;  /* 0x000000043f057899 */ /* 0x000fc80008011605 */
[----:B------:R-:W-:-:S04]  /*1620*/  ULOP3.LUT UR5, UR5, 0x3fff, URZ, 0xc0, !UPT ;  /* 0x00003fff05057892 */ /* 0x000fc8000f8ec03f */
[----:B------:R-:W-:Y:S01]  /*1630*/  ULOP3.LUT UR45, UR5, 0x10000, URZ, 0xfc, !UPT ;  /* 0x00010000052d7892 */ /* 0x000fe2000f8efc3f */
[----:B------:R-:W-:Y:S11]  /*1640*/  @P0 BRA `(.L_x_18) ;  /* 0x0000000000400947 */ /* 0x000ff60003800000 */
[----:B------:R-:W-:Y:S01]  /*1650*/  MOV R0, 0x0 ;  /* 0x0000000000007802 */ /* 0x000fe20000000f00 */
[----:B------:R-:W-:Y:S01]  /*1660*/  ULDC.64 UR4, c[0x4][0x68] ;  /* 0x01001a0000047ab9 */ /* 0x000fe20000000a00 */
[----:B------:R-:W-:Y:S01]  /*1670*/  ULDC.64 UR6, c[0x4][0x8] ;  /* 0x0100020000067ab9 */ /* 0x000fe20000000a00 */
[----:B------:R-:W-:Y:S01]  /*1680*/  IMAD.U32 R4, RZ, RZ, UR4 ;  /* 0x00000004ff047e24 */ /* 0x000fe2000f8e00ff */
[----:B-12---:R1:W2:Y:S01]  /*1690*/  LDC.64 R2, c[0x4][R0] ;  /* 0x0100000000027b82 */ /* 0x0062a20000000a00 */
[----:B------:R-:W-:Y:S01]  /*16a0*/  IMAD.U32 R5, RZ, RZ, UR5 ;  /* 0x00000005ff057e24 */ /* 0x000fe2000f8e00ff */
[----:B------:R-:W-:Y:S01]  /*16b0*/  ULDC.64 UR4, c[0x4][0x70] ;  /* 0x01001c0000047ab9 */ /* 0x000fe20000000a00 */
[----:B------:R-:W-:Y:S02]  /*16c0*/  IMAD.U32 R10, RZ, RZ, UR6 ;  /* 0x00000006ff0a7e24 */ /* 0x000fe4000f8e00ff */
[----:B0-----:R-:W-:Y:S02]  /*16d0*/  IMAD.U32 R6, RZ, RZ, UR4 ;  /* 0x00000004ff067e24 */ /* 0x001fe4000f8e00ff */
[----:B------:R-:W-:-:S02]  /*16e0*/  IMAD.U32 R7, RZ, RZ, UR5 ;  /* 0x00000005ff077e24 */ /* 0x000fc4000f8e00ff */
[----:B------:R-:W-:Y:S02]  /*16f0*/  IMAD.U32 R11, RZ, RZ, UR7 ;  /* 0x00000007ff0b7e24 */ /* 0x000fe4000f8e00ff */
[----:B------:R-:W-:Y:S02]  /*1700*/  IMAD.MOV.U32 R8, RZ, RZ, 0x1e1 ;  /* 0x000001e1ff087424 */ /* 0x000fe400078e00ff */
[----:B------:R-:W-:Y:S02]  /*1710*/  IMAD.MOV.U32 R12, RZ, RZ, 0x1 ;  /* 0x00000001ff0c7424 */ /* 0x000fe400078e00ff */
[----:B-1----:R-:W-:-:S07]  /*1720*/  IMAD.MOV.U32 R13, RZ, RZ, RZ ;  /* 0x000000ffff0d7224 */ /* 0x002fce00078e00ff */
[----:B------:R-:W-:-:S07]  /*1730*/  LEPC R20, `(.L_x_18) ;  /* 0x000000001014794e */ /* 0x000fce0000000000 */
[----:B--2--5:R-:W-:Y:S05]  /*1740*/  CALL.ABS.NOINC R2 ;  /* 0x0000000002007343 */ /* 0x024fea0003c00000 */
.L_x_18:
[----:B------:R-:W-:-:S06]  /*1750*/  ULOP3.LUT UR4, UR40, 0x1, URZ, 0xfc, !UPT ;  /* 0x0000000128047892 */ /* 0x000fcc000f8efc3f */
[----:B------:R-:W-:-:S05]  /*1760*/  IMAD.U32 R0, RZ, RZ, UR4 ;  /* 0x00000004ff007e24 */ /* 0x000fca000f8e00ff */
[----:B------:R-:W-:-:S13]  /*1770*/  ISETP.NE.AND P0, PT, R0, 0x3, PT ;  /* 0x000000030000780c */ /* 0x000fda0003f05270 */
[----:B------:R-:W-:Y:S05]  /*1780*/  @!P0 BRA `(.L_x_19) ;  /* 0x0000000000048947 */ /* 0x000fea0003800000 */
[----:B------:R-:W-:Y:S01]  /*1790*/  BPT.TRAP 0x1 ;  /* 0x000000040000795c */ /* 0x000fe20000300000 */
.L_x_19:
[----:B------:R-:W3:Y:S01]  /*17a0*/  S2UR UR5, SR_CgaCtaId ;  /* 0x00000000000579c3 */ /* 0x000ee20000008800 */
[----:B------:R-:W-:Y:S01]  /*17b0*/  UMOV UR4, 0x400 ;  /* 0x0000040000047882 */ /* 0x000fe20000000000 */
[----:B-12---:R-:W-:Y:S02]  /*17c0*/  IMAD.U32 R2, RZ, RZ, UR38 ;  /* 0x00000026ff027e24 */ /* 0x006fe4000f8e00ff */
[----:B------:R-:W-:-:S03]  /*17d0*/  IMAD.U32 R3, RZ, RZ, UR39 ;  /* 0x00000027ff037e24 */ /* 0x000fc6000f8e00ff */
[----:B------:R-:W-:Y:S01]  /*17e0*/  SHF.L.U32 R2, R2, 0x1f, RZ ;  /* 0x0000001f02027819 */ /* 0x000fe200000006ff */
[----:B---3--:R-:W-:-:S06]  /*17f0*/  ULEA UR4, UR5, UR4, 0x18 ;  /* 0x0000000405047291 */ /* 0x008fcc000f8ec03f */
[----:B------:R-:W-:-:S04]  /*1800*/  IMAD.U32 R0, RZ, RZ, UR4 ;  /* 0x00000004ff007e24 */ /* 0x000fc8000f8e00ff */
[----:B------:R-:W-:-:S04]  /*1810*/  IMAD R3, R3, 0x8, R0 ;  /* 0x0000000803037824 */ /* 0x000fc800078e0200 */
[----:B------:R1:W2:Y:S01]  /*1820*/  SYNCS.PHASECHK.TRANS64.TRYWAIT P1, [R3+URZ], R2 ;  /* 0x00000002030075a7 */ /* 0x0002a2000802017f */
[----:B------:R-:W-:Y:S05]  /*1830*/  @!P0 BRA `(.L_x_20) ;  /* 0x0000000000048947 */ /* 0x000fea0003800000 */
[----:B------:R-:W-:Y:S01]  /*1840*/  BPT.TRAP 0x1 ;  /* 0x000000040000795c */ /* 0x000fe20000300000 */
.L_x_20:
[----:B--2---:R-:W-:Y:S05]  /*1850*/  @P1 BRA `(.L_x_21) ;  /* 0x0000000000081947 */ /* 0x004fea0003800000 */
[----:B------:R-:W2:Y:S02]  /*1860*/  SYNCS.PHASECHK.TRANS64.TRYWAIT P1, [R3+URZ], R2 ;  /* 0x00000002030075a7 */ /* 0x000ea4000802017f */
[----:B--2---:R-:W-:Y:S05]  /*1870*/  @!P1 BRA `(.L_x_22) ;  /* 0x0000011000409947 */ /* 0x004fea0003800000 */
.L_x_21:
[----:B------:R-:W-:-:S04]  /*1880*/  UISETP.LT.AND UP0, UPT, UR44, 0x1, UPT ;  /* 0x000000012c00788c */ /* 0x000fc8000bf01270 */
[----:B------:R-:W-:-:S06]  /*1890*/  USEL UR4, UR44, 0x1, UP0 ;  /* 0x000000012c047887 */ /* 0x000fcc0008000000 */
[----:B------:R-:W-:Y:S01]  /*18a0*/  IMAD.U32 R4, RZ, RZ, UR4 ;  /* 0x00000004ff047e24 */ /* 0x000fe2000f8e00ff */
[----:B------:R-:W-:Y:S05]  /*18b0*/  WARPSYNC.ALL ;  /* 0x0000000000007948 */ /* 0x000fea0003800000 */
[----:B------:R-:W-:-:S04]  /*18c0*/  IADD3 R4, -R4, UR44, RZ ;  /* 0x0000002c04047c10 */ /* 0x000fc8000fffe1ff */
[----:B------:R-:W-:Y:S02]  /*18d0*/  ISETP.GE.AND P1, PT, R4, 0x1, PT ;  /* 0x000000010400780c */ /* 0x000fe40003f26270 */
[----:B------:R-:W-:Y:S01]  /*18e0*/  R2UR UR4, R0 ;  /* 0x00000000000472ca */ /* 0x000fe200000e0000 */
[----:B------:R-:W-:Y:S01]  /*18f0*/  WARPGROUP.ARRIVE ;  /* 0x00000000000079c5 */ /* 0x000fe20000000000 */
[----:B------:R-:W-:Y:S01]  /*1900*/  UMOV UR5, 0xc0000010 ;  /* 0xc000001000057882 */ /* 0x000fe20000000000 */
[----:B------:R-:W-:-:S10]  /*1910*/  UMOV UR7, 0xc0000010 ;  /* 0xc000001000077882 */ /* 0x000fd40000000000 */
[----:B------:R-:W-:-:S04]  /*1920*/  UIADD3 UR4, UR4, 0x1c200, URZ ;  /* 0x0001c20004047890 */ /* 0x000fc8000fffe03f */
[----:B------:R-:W-:-:S04]  /*1930*/  USHF.R.U32.HI UR4, URZ, 0x4, UR4 ;  /* 0x000000043f047899 */ /* 0x000fc80008011604 */
[----:B------:R-:W-:-:S04]  /*1940*/  ULOP3.LUT UR4, UR4, 0x3fff, URZ, 0xc0, !UPT ;  /* 0x00003fff04047892 */ /* 0x000fc8000f8ec03f */
[----:B------:R-:W-:Y:S02]  /*1950*/  ULOP3.LUT UR9, UR4, 0x10000, URZ, 0xfc, !UPT ;  /* 0x0001000004097892 */ /* 0x000fe4000f8efc3f */
[----:B------:R-:W-:Y:S02]  /*1960*/  ULEA UR4, UR39, UR45, 0x9 ;  /* 0x0000002d27047291 */ /* 0x000fe4000f8e483f */
[----:B------:R-:W-:-:S09]  /*1970*/  ULEA UR6, UR39, UR9, 0x9 ;  /* 0x0000000927067291 */ /* 0x000fd2000f8e483f */
[----:B------:R-:W-:Y:S01]  /*1980*/  IGMMA.64x256x32.S8.S8 R24, gdesc[UR4], RZ, !UPT, gsb0 ;  /* 0x06600000041879f1 */ /* 0x000fe2000c0410ff */
[----:B------:R-:W-:Y:S01]  /*1990*/  UIADD3 UR4, UR4, 0x100, URZ ;  /* 0x0000010004047890 */ /* 0x000fe2000fffe03f */
[----:B------:R-:W-:Y:S01]  /*19a0*/  UMOV UR5, 0xc0000010 ;  /* 0xc000001000057882 */ /* 0x000fe20000000000 */
[----:B------:R-:W-:Y:S02]  /*19b0*/  WARPGROUP.DEPBAR.LE gsb0, 0x0 ;  /* 0x00008000000079c5 */ /* 0x000fe40000010000 */
[----:B------:R-:W-:Y:S04]  /*19c0*/  STL.64 [R1], R24 ;  /* 0x0000001801007387 */ /* 0x000fe80000100a00 */
[----:B------:R-:W-:Y:S04]  /*19d0*/  STL.64 [R1+0x8], R26 ;  /* 0x0000081a01007387 */ /* 0x000fe80000100a00 */
        /* <DEDUP_REMOVED lines=61> */
[----:B------:R3:W-:Y:S02]  /*1db0*/  STL.64 [R1+0x1f8], R150 ;  /* 0x0001f89601007387 */ /* 0x0007e40000100a00 */
[----:B---3--:R-:W-:-:S06]  /*1dc0*/  WARPGROUP.ARRIVE ;  /* 0x00000000000079c5 */ /* 0x008fcc0000000000 */
[----:B------:R-:W-:Y:S03]  /*1dd0*/  IGMMA.64x256x32.S8.S8 R24, gdesc[UR4], RZ, !UPT, gsb0 ;  /* 0x06600000041879f1 */ /* 0x000fe6000c0410ff */
[----:B------:R-:W-:Y:S02]  /*1de0*/  WARPGROUP.DEPBAR.LE gsb0, 0x0 ;  /* 0x00008000000079c5 */ /* 0x000fe40000010000 */
[----:B------:R-:W-:Y:S05]  /*1df0*/  @!P1 BRA `(.L_x_23) ;  /* 0x0000000c00989947 */ /* 0x000fea0003800000 */
[----:B------:R-:W-:Y:S02]  /*1e00*/  UIADD3 UR4, UR39, 0x1, URZ ;  /* 0x0000000127047890 */ /* 0x000fe4000fffe03f */
[----:B-12---:R-:W-:Y:S02]  /*1e10*/  IMAD.U32 R2, RZ, RZ, UR39 ;  /* 0x00000027ff027e24 */ /* 0x006fe4000f8e00ff */
[----:B------:R-:W-:-:S04]  /*1e20*/  UISETP.NE.AND UP0, UPT, UR4, 0xe, UPT ;  /* 0x0000000e0400788c */ /* 0x000fc8000bf05270 */
[----:B------:R-:W-:Y:S02]  /*1e30*/  USEL UR5, URZ, 0x1, UP0 ;  /* 0x000000013f057887 */ /* 0x000fe40008000000 */
[----:B------:R-:W-:Y:S02]  /*1e40*/  USEL UR8, UR4, URZ, UP0 ;  /* 0x0000003f04087287 */ /* 0x000fe40008000000 */
[----:B------:R-:W-:-:S06]  /*1e50*/  ULOP3.LUT UR5, UR38, UR5, URZ, 0x3c, !UPT ;  /* 0x0000000526057292 */ /* 0x000fcc000f8e3c3f */
[----:B------:R-:W-:-:S07]  /*1e60*/  IMAD.U32 R3, RZ, RZ, UR5 ;  /* 0x00000005ff037e24 */ /* 0x000fce000f8e00ff */
.L_x_30:
[----:B------:R-:W-:Y:S05]  /*1e70*/  @!P0 BRA `(.L_x_24) ;  /* 0x0000000000048947 */ /* 0x000fea0003800000 */
[----:B------:R-:W-:Y:S01]  /*1e80*/  BPT.TRAP 0x1 ;  /* 0x000000040000795c */ /* 0x000fe20000300000 */
.L_x_24:
[----:B------:R-:W1:Y:S01]  /*1e90*/  S2UR UR5, SR_CgaCtaId ;  /* 0x00000000000579c3 */ /* 0x000e620000008800 */
[----:B------:R-:W-:Y:S01]  /*1ea0*/  UMOV UR4, 0x400 ;  /* 0x0000040000047882 */ /* 0x000fe20000000000 */
[----:B------:R-:W-:Y:S01]  /*1eb0*/  IMAD.U32 R5, RZ, RZ, UR8 ;  /* 0x00000008ff057e24 */ /* 0x000fe2000f8e00ff */
[----:B0-----:R-:W-:Y:S01]  /*1ec0*/  SHF.L.U32 R6, R3, 0x1f, RZ ;  /* 0x0000001f03067819 */ /* 0x001fe200000006ff */
[----:B-1----:R-:W-:-:S06]  /*1ed0*/  ULEA UR4, UR5, UR4, 0x18 ;  /* 0x0000000405047291 */ /* 0x002fcc000f8ec03f */
[----:B------:R-:W-:-:S04]  /*1ee0*/  IMAD.U32 R0, RZ, RZ, UR4 ;  /* 0x00000004ff007e24 */ /* 0x000fc8000f8e00ff */
[----:B------:R-:W-:-:S04]  /*1ef0*/  IMAD R5, R5, 0x8, R0 ;  /* 0x0000000805057824 */ /* 0x000fc800078e0200 */
[----:B------:R0:W1:Y:S01]  /*1f00*/  SYNCS.PHASECHK.TRANS64.TRYWAIT P1, [R5+URZ], R6 ;  /* 0x00000006050075a7 */ /* 0x000062000802017f */
[----:B------:R-:W-:Y:S05]  /*1f10*/  @!P0 BRA `(.L_x_25) ;  /* 0x0000000000048947 */ /* 0x000fea0003800000 */
[----:B------:R-:W-:Y:S01]  /*1f20*/  BPT.TRAP 0x1 ;  /* 0x000000040000795c */ /* 0x000fe20000300000 */
.L_x_25:
[----:B-1----:R-:W-:Y:S05]  /*1f30*/  @P1 BRA `(.L_x_26) ;  /* 0x0000000000081947 */ /* 0x002fea0003800000 */
[----:B------:R-:W1:Y:S02]  /*1f40*/  SYNCS.PHASECHK.TRANS64.TRYWAIT P1, [R5+URZ], R6 ;  /* 0x00000006050075a7 */ /* 0x000e64000802017f */
[----:B-1----:R-:W-:Y:S05]  /*1f50*/  @!P1 BRA `(.L_x_27) ;  /* 0x00000108009c9947 */ /* 0x002fea0003800000 */
.L_x_26:
[----:B------:R-:W-:Y:S04]  /*1f60*/  STL [R1+0x2b8], R155 ;  /* 0x0002b89b01007387 */ /* 0x000fe80000100800 */
        /* <DEDUP_REMOVED lines=21> */
[----:B------:R2:W-:Y:S04]  /*20c0*/  STL.64 [R1+0x208], R108 ;  /* 0x0002086c01007387 */ /* 0x0005e80000100a00 */
[----:B--2---:R-:W2:Y:S04]  /*20d0*/  LDL.LU.64 R108, [R1] ;  /* 0x00000000016c7983 */ /* 0x004ea80000300a00 */
[----:B------:R-:W2:Y:S04]  /*20e0*/  LDL.LU.64 R110, [R1+0x8] ;  /* 0x00000800016e7983 */ /* 0x000ea80000300a00 */
        /* <DEDUP_REMOVED lines=61> */
[----:B------:R-:W2:Y:S01]  /*24c0*/  LDL.LU.64 R234, [R1+0x1f8] ;  /* 0x0001f80001ea7983 */ /* 0x000ea20000300a00 */
[----:B------:R-:W-:-:S02]  /*24d0*/  ULEA UR4, UR8, UR45, 0x9 ;  /* 0x0000002d08047291 */ /* 0x000fc4000f8e483f */
[----:B------:R-:W-:Y:S01]  /*24e0*/  ULEA UR6, UR8, UR9, 0x9 ;  /* 0x0000000908067291 */ /* 0x000fe2000f8e483f */
[----:B------:R-:W-:Y:S01]  /*24f0*/  UMOV UR5, 0xc0000010 ;  /* 0xc000001000057882 */ /* 0x000fe20000000000 */
[----:B------:R-:W-:Y:S01]  /*2500*/  UMOV UR7, 0xc0000010 ;  /* 0xc000001000077882 */ /* 0x000fe20000000000 */
[----:B--2---:R-:W-:-:S06]  /*2510*/  WARPGROUP.ARRIVE ;  /* 0x00000000000079c5 */ /* 0x004fcc0000000000 */
[----:B------:R-:W-:Y:S03]  /*2520*/  IGMMA.64x256x32.S8.S8 R108, gdesc[UR4], R108, gsb0 ;  /* 0x06600000046c79f1 */ /* 0x000fe6000804106c */
        /* <DEDUP_REMOVED lines=65> */
[----:B--2---:R3:W5:Y:S04]  /*2940*/  LDL.LU R155, [R1+0x2b8] ;  /* 0x0002b800019b7983 */ /* 0x0047680000300800 */
        /* <DEDUP_REMOVED lines=22> */
[----:B------:R-:W-:Y:S01]  /*2ab0*/  UIADD3 UR4, UR4, 0x100, URZ ;  /* 0x0000010004047890 */ /* 0x000fe2000fffe03f */
[----:B------:R-:W-:Y:S01]  /*2ac0*/  UMOV UR5, 0xc0000010 ;  /* 0xc000001000057882 */ /* 0x000fe20000000000 */
[----:B--2---:R-:W-:-:S07]  /*2ad0*/  WARPGROUP.ARRIVE ;  /* 0x00000000000079c5 */ /* 0x004fce0000000000 */
[----:B------:R-:W-:Y:S03]  /*2ae0*/  IGMMA.64x256x32.S8.S8 R24, gdesc[UR4], R24, gsb0 ;  /* 0x06600000041879f1 */ /* 0x000fe60008041018 */
[----:B------:R-:W-:Y:S02]  /*2af0*/  WARPGROUP.DEPBAR.LE gsb0, 0x0 ;  /* 0x00008000000079c5 */ /* 0x000fe40000010000 */
[----:B---3--:R-:W-:Y:S05]  /*2b00*/  @!P0 BRA `(.L_x_28) ;  /* 0x0000000000048947 */ /* 0x008fea0003800000 */
[----:B------:R-:W-:Y:S01]  /*2b10*/  BPT.TRAP 0x1 ;  /* 0x000000040000795c */ /* 0x000fe20000300000 */
.L_x_28:
[----:B------:R-:W-:Y:S01]  /*2b20*/  ISETP.NE.AND P1, PT, R19, RZ, PT ;  /* 0x000000ff1300720c */ /* 0x000fe20003f25270 */
[----:B------:R-:W-:-:S12]  /*2b30*/  UISETP.GT.U32.AND UP0, UPT, UR40, 0x1, UPT ;  /* 0x000000012800788c */ /* 0x000fd8000bf04070 */
[----:B01----:R-:W-:-:S04]  /*2b40*/  @P1 IMAD R5, R2, 0x8, R0 ;  /* 0x0000000802051824 */ /* 0x003fc800078e0200 */
[----:B------:R-:W-:-:S05]  /*2b50*/  @P1 VIADD R5, R5, 0x70 ;  /* 0x0000007005051836 */ /* 0x000fca0000000000 */
[----:B-----5:R-:W-:-:S04]  /*2b60*/  @P1 PRMT R5, R155, 0x654, R5 ;  /* 0x000006549b051816 */ /* 0x020fc80000000005 */
[----:B------:R0:W-:Y:S01]  /*2b70*/  @P1 SYNCS.ARRIVE.TRANS64.RED.A1T0 RZ, [R5+URZ], RZ ;  /* 0x000000ff05ff19a7 */ /* 0x0001e2000810043f */
[----:B------:R-:W-:-:S13]  /*2b80*/  PLOP3.LUT P1, PT, PT, PT, UP0, 0x80, 0x0 ;  /* 0x000000000000781c */ /* 0x000fda0003f2f008 */
[----:B0-----:R-:W-:Y:S05]  /*2b90*/  @P1 BRA `(.L_x_29) ;  /* 0x0000000000041947 */ /* 0x001fea0003800000 */
[----:B------:R-:W-:Y:S01]  /*2ba0*/  BPT.TRAP 0x1 ;  /* 0x000000040000795c */ /* 0x000fe20000300000 */
.L_x_29:
[----:B------:R-:W-:Y:S01]  /*2bb0*/  UIADD3 UR8, UR8, 0x1, URZ ;  /* 0x0000000108087890 */ /* 0x000fe2000fffe03f */
[----:B------:R-:W-:Y:S01]  /*2bc0*/  ISETP.GT.AND P2, PT, R4, 0x1, PT ;  /* 0x000000010400780c */ /* 0x000fe20003f44270 */
[----:B------:R-:W-:Y:S02]  /*2bd0*/  VIADD R2, R2, 0x1 ;  /* 0x0000000102027836 */ /* 0x000fe40000000000 */
[----:B------:R-:W-:Y:S01]  /*2be0*/  UISETP.NE.AND UP0, UPT, UR8, 0xe, UPT ;  /* 0x0000000e0800788c */ /* 0x000fe2000bf05270 */
[----:B------:R-:W-:Y:S02]  /*2bf0*/  VIADD R4, R4, 0xffffffff ;  /* 0xffffffff04047836 */ /* 0x000fe40000000000 */
[C---:B------:R-:W-:Y:S01]  /*2c00*/  ISETP.NE.AND P1, PT, R2.reuse, 0xe, PT ;  /* 0x0000000e0200780c */ /* 0x040fe20003f25270 */
[----:B------:R-:W-:Y:S02]  /*2c10*/  USEL UR4, URZ, 0x1, UP0 ;  /* 0x000000013f047887 */ /* 0x000fe40008000000 */
[----:B------:R-:W-:Y:S01]  /*2c20*/  USEL UR8, UR8, URZ, UP0 ;  /* 0x0000003f08087287 */ /* 0x000fe20008000000 */
[----:B------:R-:W-:-:S03]  /*2c30*/  SEL R2, R2, RZ, P1 ;  /* 0x000000ff02027207 */ /* 0x000fc60000800000 */
[----:B------:R-:W-:Y:S01]  /*2c40*/  LOP3.LUT R3, R3, UR4, RZ, 0x3c, !PT ;  /* 0x0000000403037c12 */ /* 0x000fe2000f8e3cff */
[----:B------:R-:W-:Y:S07]  /*2c50*/  @P2 BRA `(.L_x_30) ;  /* 0xfffffff000842947 */ /* 0x000fee000383ffff */
.L_x_23:
[----:B-12---:R-:W1:Y:S02]  /*2c60*/  LDC R2, c[0x0][0x28c] ;  /* 0x0000a300ff027b82 */ /* 0x006e640000000800 */
[----:B-1----:R-:W-:-:S13]  /*2c70*/  ISETP.GE.AND P1, PT, R2, 0x1, PT ;  /* 0x000000010200780c */ /* 0x002fda0003f26270 */
[----:B------:R-:W-:Y:S05]  /*2c80*/  @!P1 BRA `(.L_x_31) ;  /* 0x0000000000589947 */ /* 0x000fea0003800000 */
[----:B------:R-:W-:Y:S05]  /*2c90*/  @!P0 BRA `(.L_x_32) ;  /* 0x0000000000048947 */ /* 0x000fea0003800000 */
[----:B------:R-:W-:Y:S01]  /*2ca0*/  BPT.TRAP 0x1 ;  /* 0x000000040000795c */ /* 0x000fe20000300000 */
.L_x_32:
[----:B------:R-:W-:Y:S01]  /*2cb0*/  ISETP.NE.AND P0, PT, R19, RZ, PT ;  /* 0x000000ff1300720c */ /* 0x000fe20003f05270 */
[----:B------:R-:W-:-:S12]  /*2cc0*/  BSSY B0, `(.L_x_33) ;  /* 0x000000e000007945 */ /* 0x000fd80003800000 */
[----:B------:R-:W-:Y:S05]  /*2cd0*/  @!P0 BRA `(.L_x_34) ;  /* 0x0000000000308947 */ /* 0x000fea0003800000 */
[----:B------:R-:W-:-:S04]  /*2ce0*/  UISETP.LT.AND UP0, UPT, UR44, 0x1, UPT ;  /* 0x000000012c00788c */ /* 0x000fc8000bf01270 */
[----:B------:R-:W-:-:S04]  /*2cf0*/  USEL UR6, UR44, 0x1, UP0 ;  /* 0x000000012c067887 */ /* 0x000fc80008000000 */
[----:B------:R-:W-:-:S04]  /*2d00*/  UIADD3 UR6, UR39, UR44, -UR6 ;  /* 0x0000002c27067290 */ /* 0x000fc8000fffe806 */
[----:B------:R-:W-:-:S04]  /*2d10*/  USHF.R.U32.HI UR4, URZ, 0x1, UR6 ;  /* 0x000000013f047899 */ /* 0x000fc80008011606 */
[----:B------:R-:W-:-:S04]  /*2d20*/  UIMAD.WIDE.U32 UR4, UR4, -0x6db6db6d, URZ ;  /* 0x92492493040478a5 */ /* 0x000fc8000f8e003f */
[----:B------:R-:W-:-:S04]  /*2d30*/  USHF.R.U32.HI UR4, URZ, 0x2, UR5 ;  /* 0x000000023f047899 */ /* 0x000fc80008011605 */
[----:B------:R-:W-:-:S06]  /*2d40*/  UIMAD UR6, UR4, -0xe, UR6 ;  /* 0xfffffff2040678a4 */ /* 0x000fcc000f8e0206 */
[----:B------:R-:W-:-:S04]  /*2d50*/  IMAD.U32 R2, RZ, RZ, UR6 ;  /* 0x00000006ff027e24 */ /* 0x000fc8000f8e00ff */
[----:B------:R-:W-:-:S04]  /*2d60*/  IMAD R0, R2, 0x8, R0 ;  /* 0x0000000802007824 */ /* 0x000fc800078e0200 */
[----:B------:R-:W-:-:S05]  /*2d70*/  VIADD R0, R0, 0x70 ;  /* 0x0000007000007836 */ /* 0x000fca0000000000 */
[----:B------:R-:W-:-:S04]  /*2d80*/  PRMT R0, R155, 0x654, R0 ;  /* 0x000006549b007816 */ /* 0x000fc80000000000 */
[----:B------:R1:W-:Y:S03]  /*2d90*/  SYNCS.ARRIVE.TRANS64.RED.A1T0 RZ, [R0+URZ], RZ ;  /* 0x000000ff00ff79a7 */ /* 0x0003e6000810043f */
.L_x_34:
[----:B------:R-:W-:Y:S05]  /*2da0*/  BSYNC B0 ;  /* 0x0000000000007941 */ /* 0x000fea0003800000 */
.L_x_33:
[----:B------:R-:W-:-:S06]  /*2db0*/  UISETP.GT.U32.AND UP0, UPT, UR40, 0x1, UPT ;  /* 0x000000012800788c */ /* 0x000fcc000bf04070 */
[----:B------:R-:W-:-:S13]  /*2dc0*/  PLOP3.LUT P0, PT, PT, PT, UP0, 0x80, 0x0 ;  /* 0x000000000000781c */ /* 0x000fda0003f0f008 */
[----:B------:R-:W-:Y:S05]  /*2dd0*/  @P0 BRA `(.L_x_31) ;  /* 0x0000000000040947 */ /* 0x000fea0003800000 */
[----:B------:R-:W-:Y:S01]  /*2de0*/  BPT.TRAP 0x1 ;  /* 0x000000040000795c */ /* 0x000fe20000300000 */
.L_x_31:
[----:B0-----:R-:W0:Y:S01]  /*2df0*/  S2R R6, SR_TID.X ;  /* 0x0000000000067919 */ /* 0x001e220000002100 */
[----:B------:R-:W-:Y:S01]  /*2e00*/  IMAD.MOV.U32 R13, RZ, RZ, 0x6540 ;  /* 0x00006540ff0d7424 */ /* 0x000fe200078e00ff */
[----:B------:R-:W-:Y:S02]  /*2e10*/  UIMAD.WIDE UR8, UR42, 0x100, URZ ;  /* 0x000001002a0878a5 */ /* 0x000fe4000f8e023f */
[----:B------:R-:W-:Y:S01]  /*2e20*/  USHF.R.S32.HI UR10, URZ, 0x1f, UR43 ;  /* 0x0000001f3f0a7899 */ /* 0x000fe2000801142b */
[----:B------:R-:W-:Y:S01]  /*2e30*/  ULDC.64 UR6, c[0x0][0x5d0] ;  /* 0x0001740000067ab9 */ /* 0x000fe20000000a00 */
[----:B------:R-:W-:Y:S02]  /*2e40*/  ULDC UR5, c[0x0][0x288] ;  /* 0x0000a20000057ab9 */ /* 0x000fe40000000800 */
[----:B------:R-:W-:Y:S02]  /*2e50*/  UIMAD UR4, UR10, UR6, URZ ;  /* 0x000000060a0472a4 */ /* 0x000fe4000f8e023f */
[----:B------:R-:W-:-:S02]  /*2e60*/  USHF.L.U32 UR42, UR42, 0x8, URZ ;  /* 0x000000082a2a7899 */ /* 0x000fc4000800063f */
[----:B------:R-:W-:Y:S02]  /*2e70*/  UIADD3 UR39, UR44, UR39, URZ ;  /* 0x000000272c277290 */ /* 0x000fe4000fffe03f */
[----:B------:R-:W-:Y:S02]  /*2e80*/  UIMAD UR4, UR43, UR7, UR4 ;  /* 0x000000072b0472a4 */ /* 0x000fe4000f8e0204 */
[----:B------:R-:W-:Y:S02]  /*2e90*/  UISETP.GT.U32.AND UP1, UPT, UR39, 0xd, UPT ;  /* 0x0000000d2700788c */ /* 0x000fe4000bf24070 */
[----:B------:R-:W-:Y:S02]  /*2ea0*/  UISETP.GE.U32.AND UP2, UPT, UR44, 0xe, UPT ;  /* 0x0000000e2c00788c */ /* 0x000fe4000bf46070 */
[----:B------:R-:W-:Y:S01]  /*2eb0*/  UISETP.LT.U32.AND UP1, UPT, UR44, 0xe, UP1 ;  /* 0x0000000e2c00788c */ /* 0x000fe20008f21070 */
[--C-:B0-----:R-:W-:Y:S01]  /*2ec0*/  SHF.R.U32.HI R2, RZ, 0x7, R6.reuse ;  /* 0x00000007ff027819 */ /* 0x101fe20000011606 */
[----:B------:R-:W-:Y:S01]  /*2ed0*/  IMAD.SHL.U32 R12, R6, 0x2, RZ ;  /* 0x00000002060c7824 */ /* 0x000fe200078e00ff */
[----:B------:R-:W-:-:S02]  /*2ee0*/  SHF.R.U32.HI R3, RZ, 0x2, R6 ;  /* 0x00000002ff037819 */ /* 0x000fc40000011606 */
[----:B------:R-:W-:Y:S02]  /*2ef0*/  LOP3.LUT R2, R2, 0x1, RZ, 0xc0, !PT ;  /* 0x0000000102027812 */ /* 0x000fe400078ec0ff */
[----:B------:R-:W-:Y:S02]  /*2f00*/  LOP3.LUT R4, R6, 0x60, RZ, 0xc0, !PT ;  /* 0x0000006006047812 */ /* 0x000fe400078ec0ff */
[----:B------:R-:W-:Y:S01]  /*2f10*/  LOP3.LUT R3, R3, 0x7, RZ, 0xc0, !PT ;  /* 0x0000000703037812 */ /* 0x000fe200078ec0ff */
[----:B------:R-:W-:Y:S01]  /*2f20*/  IMAD.SHL.U32 R160, R2, 0x40, RZ ;  /* 0x0000004002a07824 */ /* 0x000fe200078e00ff */
[----:B------:R-:W-:Y:S02]  /*2f30*/  LOP3.LUT R12, R12, 0x6, RZ, 0xc0, !PT ;  /* 0x000000060c0c7812 */ /* 0x000fe400078ec0ff */
[----:B------:R-:W-:Y:S02]  /*2f40*/  SHF.R.U32.HI R4, RZ, 0x1, R4 ;  /* 0x00000001ff047819 */ /* 0x000fe40000011604 */
[----:B------:R-:W-:-:S02]  /*2f50*/  LOP3.LUT R160, R160, 0x40, R3, 0xe2, !PT ;  /* 0x00000040a0a07812 */ /* 0x000fc400078ee203 */
[----:B------:R-:W-:Y:S01]  /*2f60*/  PRMT R12, R12, R13, UR41 ;  /* 0x000000290c0c7e16 */ /* 0x000fe2000800000d */
[----:B------:R-:W-:Y:S01]  /*2f70*/  USHF.L.U32 UR41, UR41, 0x8, URZ ;  /* 0x0000000829297899 */ /* 0x000fe2000800063f */
[----:B-1----:R-:W-:Y:S01]  /*2f80*/  IADD3 R0, RZ, -R4, -R3 ;  /* 0x80000004ff007210 */ /* 0x002fe20007ffe803 */
[----:B------:R-:W-:Y:S01]  /*2f90*/  IMAD.MOV.U32 R3, RZ, RZ, -0x2 ;  /* 0xfffffffeff037424 */ /* 0x000fe200078e00ff */
[----:B------:R-:W-:Y:S01]  /*2fa0*/  LOP3.LUT R160, R160, UR8, R4, 0xfe, !PT ;  /* 0x00000008a0a07c12 */ /* 0x000fe2000f8efe04 */
[----:B------:R-:W-:Y:S01]  /*2fb0*/  IMAD.U32 R4, RZ, RZ, UR6 ;  /* 0x00000006ff047e24 */ /* 0x000fe2000f8e00ff */
[----:B------:R-:W-:Y:S01]  /*2fc0*/  SHF.R.S32.HI R13, RZ, 0x1f, R12 ;  /* 0x0000001fff0d7819 */ /* 0x000fe2000001140c */
[----:B------:R-:W-:Y:S01]  /*2fd0*/  ULDC UR6, c[0x0][0x284] ;  /* 0x0000a10000067ab9 */ /* 0x000fe20000000800 */
[----:B------:R-:W-:Y:S01]  /*2fe0*/  UISETP.GE.AND UP0, UPT, UR41, UR5, UPT ;  /* 0x000000052900728c */ /* 0x000fe2000bf06270 */
[----:B------:R-:W-:Y:S02]  /*2ff0*/  IMAD R0, R2, -0x40, R0 ;  /* 0xffffffc002007824 */ /* 0x000fe400078e0200 */
[----:B------:R-:W-:Y:S01]  /*3000*/  IMAD.U32 R154, RZ, RZ, UR6 ;  /* 0x00000006ff9a7e24 */ /* 0x000fe2000f8e00ff */
[----:B------:R-:W-:Y:S01]  /*3010*/  UISETP.GE.OR UP0, UPT, UR42, UR6, UP0 ;  /* 0x000000062a00728c */ /* 0x000fe20008706670 */
[----:B------:R-:W-:Y:S01]  /*3020*/  IMAD.WIDE.U32 R4, R4, UR43, R12 ;  /* 0x0000002b04047c25 */ /* 0x000fe2000f8e000c */
[----:B------:R-:W-:-:S02]  /*3030*/  USEL UR6, URZ, 0x1, !UP1 ;  /* 0x000000013f067887 */ /* 0x000fc4000c800000 */
[----:B------:R-:W-:Y:S01]  /*3040*/  IADD3 R154, R154, -UR42, R0 ;  /* 0x8000002a9a9a7c10 */ /* 0x000fe2000fffe000 */
[----:B------:R-:W-:Y:S01]  /*3050*/  VIADD R5, R5, UR4 ;  /* 0x0000000405057c36 */ /* 0x000fe20008000000 */
[----:B------:R-:W-:Y:S01]  /*3060*/  LOP3.LUT R0, R6, 0x3, RZ, 0xc0, !PT ;  /* 0x0000000306007812 */ /* 0x000fe200078ec0ff */
[----:B------:R-:W-:Y:S01]  /*3070*/  USHF.R.U32.HI UR4, URZ, 0x1, UR39 ;  /* 0x000000013f047899 */ /* 0x000fe20008011627 */
[----:B------:R-:W-:Y:S01]  /*3080*/  PLOP3.LUT P0, PT, PT, PT, UP0, 0x80, 0x0 ;  /* 0x000000000000781c */ /* 0x000fe20003f0f008 */
[----:B------:R-:W-:Y:S02]  /*3090*/  ULOP3.LUT UR38, UR38, UR6, URZ, 0x3c, !UPT ;  /* 0x0000000626267292 */ /* 0x000fe4000f8e3c3f */
[----:B------:R-:W-:Y:S01]  /*30a0*/  IMAD R0, R0, R3, UR5 ;  /* 0x0000000500007e24 */ /* 0x000fe2000f8e0203 */
[----:B------:R-:W-:Y:S01]  /*30b0*/  UIMAD.WIDE.U32 UR4, UR4, -0x6db6db6d, URZ ;  /* 0x92492493040478a5 */ /* 0x000fe2000f8e003f */
[----:B------:R-:W-:Y:S02]  /*30c0*/  UMOV UR42, 0xffffffff ;  /* 0xffffffff002a7882 */ /* 0x000fe40000000000 */
[----:B------:R-:W-:Y:S01]  /*30d0*/  VIADD R0, R0, -UR41 ;  /* 0x8000002900007c36 */ /* 0x000fe20008000000 */
[----:B------:R-:W-:-:S04]  /*30e0*/  USHF.R.U32.HI UR4, URZ, 0x2, UR5 ;  /* 0x000000023f047899 */ /* 0x000fc80008011605 */
[----:B------:R-:W-:Y:S02]  /*30f0*/  UIMAD UR39, UR4, -0xe, UR39 ;  /* 0xfffffff2042778a4 */ /* 0x000fe4000f8e0227 */
[----:B------:R-:W-:Y:S01]  /*3100*/  @UP2 ULOP3.LUT UR38, UR38, 0x1, UR4, 0x78, !UPT ;  /* 0x0000000126262892 */ /* 0x000fe2000f8e7804 */
[----:B------:R-:W-:Y:S11]  /*3110*/  @P0 BRA `(.L_x_35) ;  /* 0x000000d000f80947 */ /* 0x000ff60003800000 */
[----:B------:R-:W0:Y:S01]  /*3120*/  LDC.64 R2, c[0x0][0x5c8] ;  /* 0x00017200ff027b82 */ /* 0x000e220000000a00 */
[----:B------:R-:W-:Y:S01]  /*3130*/  ULDC.64 UR4, c[0x0][0x5c0] ;  /* 0x0001700000047ab9 */ /* 0x000fe20000000a00 */
[----:B------:R-:W-:Y:S01]  /*3140*/  BSSY B0, `(.L_x_35) ;  /* 0x0000d3b000007945 */ /* 0x000fe20003800000 */
[C---:B0-----:R-:W-:Y:S01]  /*3150*/  IMAD R6, R2.reuse, UR9, RZ ;  /* 0x0000000902067c24 */ /* 0x041fe2000f8e02ff */
[----:B------:R-:W-:Y:S01]  /*3160*/  SHF.L.U64.HI R9, R2, 0x3, R3 ;  /* 0x0000000302097819 */ /* 0x000fe20000010203 */
[----:B------:R-:W-:-:S04]  /*3170*/  IMAD.WIDE.U32 R4, R160, R2, R4 ;  /* 0x00000002a0047225 */ /* 0x000fc800078e0004 */
[----:B------:R-:W-:Y:S01]  /*3180*/  IMAD R6, R160, R3, R6 ;  /* 0x00000003a0067224 */ /* 0x000fe200078e0206 */
[----:B------:R-:W-:Y:S01]  /*3190*/  IADD3 R4, P0, R4, UR4, RZ ;  /* 0x0000000404047c10 */ /* 0x000fe2000ff1e0ff */
[----:B------:R-:W-:Y:S02]  /*31a0*/  IMAD.SHL.U32 R8, R2, 0x8, RZ ;  /* 0x0000000802087824 */ /* 0x000fe400078e00ff */
[----:B------:R-:W-:-:S03]  /*31b0*/  IMAD.IADD R6, R5, 0x1, R6 ;  /* 0x0000000105067824 */ /* 0x000fc600078e0206 */
[-C--:B------:R-:W-:Y:S02]  /*31c0*/  IADD3 R10, P1, R8, R4.reuse, RZ ;  /* 0x00000004080a7210 */ /* 0x080fe40007f3e0ff */
[----:B------:R-:W-:Y:S02]  /*31d0*/  IADD3.X R5, R6, UR5, RZ, P0, !PT ;  /* 0x0000000506057c10 */ /* 0x000fe400087fe4ff */
[----:B------:R-:W-:-:S03]  /*31e0*/  LEA R6, P0, R2, R4, 0x7 ;  /* 0x0000000402067211 */ /* 0x000fc600078038ff */
[----:B------:R-:W-:Y:S01]  /*31f0*/  IMAD.X R11, R9, 0x1, R5, P1 ;  /* 0x00000001090b7824 */ /* 0x000fe200008e0605 */
[----:B------:R-:W-:Y:S02]  /*3200*/  LEA.HI.X R7, R2, R5, R3, 0x7, P0 ;  /* 0x0000000502077211 */ /* 0x000fe400000f3c03 */
[----:B-----5:R-:W-:Y:S02]  /*3210*/  ISETP.NE.AND P0, PT, R18, RZ, PT ;  /* 0x000000ff1200720c */ /* 0x020fe40003f05270 */
[----:B------:R-:W-:-:S05]  /*3220*/  IADD3 R8, P2, R8, R6, RZ ;  /* 0x0000000608087210 */ /* 0x000fca0007f5e0ff */
[----:B------:R-:W-:-:S06]  /*3230*/  IMAD.X R9, R9, 0x1, R7, P2 ;  /* 0x0000000109097824 */ /* 0x000fcc00010e0607 */
[----:B------:R-:W-:Y:S05]  /*3240*/  @!P0 BRA `(.L_x_36) ;  /* 0x0000009800988947 */ /* 0x000fea0003800000 */
[----:B------:R-:W0:Y:S01]  /*3250*/  LDC.64 R20, c[0x0][0x5b0] ;  /* 0x00016c00ff147b82 */ /* 0x000e220000000a00 */
[----:B------:R-:W-:Y:S01]  /*3260*/  ULDC.64 UR6, c[0x0][0x5b8] ;  /* 0x00016e0000067ab9 */ /* 0x000fe20000000a00 */
[----:B------:R-:W-:Y:S01]  /*3270*/  ISETP.GE.AND P1, PT, R154, 0x1, PT ;  /* 0x000000019a00780c */ /* 0x000fe20003f26270 */
[----:B------:R-:W-:Y:S02]  /*3280*/  UIMAD UR4, UR10, UR6, URZ ;  /* 0x000000060a0472a4 */ /* 0x000fe4000f8e023f */
[----:B------:R-:W-:Y:S01]  /*3290*/  IMAD.U32 R156, RZ, RZ, UR6 ;  /* 0x00000006ff9c7e24 */ /* 0x000fe2000f8e00ff */
[----:B------:R-:W-:Y:S01]  /*32a0*/  BSSY B1, `(.L_x_37) ;  /* 0x000000e000017945 */ /* 0x000fe20003800000 */
[----:B------:R-:W-:Y:S01]  /*32b0*/  ISETP.LT.OR P2, PT, R0, 0x1, !P1 ;  /* 0x000000010000780c */ /* 0x000fe20004f41670 */
[----:B------:R-:W-:Y:S01]  /*32c0*/  UIMAD UR4, UR43, UR7, UR4 ;  /* 0x000000072b0472a4 */ /* 0x000fe2000f8e0204 */
[----:B------:R-:W1:Y:S01]  /*32d0*/  LDC.64 R22, c[0x0][0x5a8] ;  /* 0x00016a00ff167b82 */ /* 0x000e620000000a00 */
[----:B------:R-:W-:-:S04]  /*32e0*/  IMAD.WIDE.U32 R156, R156, UR43, R12 ;  /* 0x0000002b9c9c7c25 */ /* 0x000fc8000f8e000c */
[----:B------:R-:W-:Y:S02]  /*32f0*/  VIADD R153, R157, UR4 ;  /* 0x000000049d997c36 */ /* 0x000fe40008000000 */
[----:B------:R-:W-:Y:S02]  /*3300*/  IMAD.MOV.U32 R152, RZ, RZ, R156 ;  /* 0x000000ffff987224 */ /* 0x000fe400078e009c */
[----:B0-----:R-:W-:Y:S02]  /*3310*/  IMAD R161, R20, UR9, RZ ;  /* 0x0000000914a17c24 */ /* 0x001fe4000f8e02ff */
[----:B------:R-:W-:-:S04]  /*3320*/  IMAD.WIDE.U32 R2, R160, R20, R152 ;  /* 0x00000014a0027225 */ /* 0x000fc800078e0098 */
[----:B------:R-:W-:Y:S01]  /*3330*/  IMAD R161, R160, R21, R161 ;  /* 0x00000015a0a17224 */ /* 0x000fe200078e02a1 */
[----:B-1----:R-:W-:-:S04]  /*3340*/  IADD3 R14, P0, R2, R22, RZ ;  /* 0x00000016020e7210 */ /* 0x002fc80007f1e0ff */
[----:B------:R-:W-:Y:S01]  /*3350*/  IADD3.X R15, R23, R3, R161, P0, !PT ;  /* 0x00000003170f7210 */ /* 0x000fe200007fe4a1 */
[----:B------:R-:W-:Y:S08]  /*3360*/  @P2 BRA `(.L_x_38) ;  /* 0x0000000000042947 */ /* 0x000ff00003800000 */
[----:B------:R0:W5:Y:S02]  /*3370*/  LDG.E.U8 R16, desc[UR36][R14.64] ;  /* 0x000000240e107981 */ /* 0x000164000c1e1100 */
.L_x_38:
[----:B------:R-:W-:Y:S05]  /*3380*/  BSYNC B1 ;  /* 0x0000000000017941 */ /* 0x000fea0003800000 */
.L_x_37:
[----:B------:R-:W2:Y:S01]  /*3390*/  LDL.LU R3, [R1] ;  /* 0x0000000001037983 */ /* 0x000ea20000300800 */
[----:B-----5:R-:W-:Y:S01]  /*33a0*/  LOP3.LUT R2, R16, 0xffff, RZ, 0xc0, !PT ;  /* 0x0000ffff10027812 */ /* 0x020fe200078ec0ff */
[----:B------:R-:W-:Y:S01]  /*33b0*/  BSSY B1, `(.L_x_39) ;  /* 0x000000a000017945 */ /* 0x000fe20003800000 */
[----:B------:R-:W-:Y:S02]  /*33c0*/  ISETP.LT.OR P0, PT, R0, 0x2, !P1 ;  /* 0x000000020000780c */ /* 0x000fe40004f01670 */
[----:B------:R-:W-:-:S05]  /*33d0*/  PRMT R2, R2, 0x8880, RZ ;  /* 0x0000888002027816 */ /* 0x000fca00000000ff */
[----:B------:R-:W-:-:S04]  /*33e0*/  IMAD R2, R2, R18, RZ ;  /* 0x0000001202027224 */ /* 0x000fc800078e02ff */
[----:B--2---:R-:W-:-:S05]  /*33f0*/  @!P2 IMAD R3, R3, R17, R2 ;  /* 0x000000110303a224 */ /* 0x004fca00078e0202 */
[----:B------:R1:W-:Y:S01]  /*3400*/  @!P2 STG.E.U8 desc[UR36][R4.64], R3 ;  /* 0x000000030400a986 */ /* 0x0003e2000c101124 */
[----:B------:R-:W-:Y:S05]  /*3410*/  @P0 BRA `(.L_x_40) ;  /* 0x00000000000c0947 */ /* 0x000fea0003800000 */
[----:B------:R-:W2:Y:S02]  /*3420*/  LDG.E.U8 R16, desc[UR36][R14.64+0x1] ;  /* 0x000001240e107981 */ /* 0x000ea4000c1e1100 */
[----:B--2---:R-:W-:-:S05]  /*3430*/  PRMT R2, R16, 0x8880, RZ ;  /* 0x0000888010027816 */ /* 0x004fca00000000ff */
[----:B------:R-:W-:-:S07]  /*3440*/  IMAD R2, R2, R18, RZ ;  /* 0x0000001202027224 */ /* 0x000fce00078e02ff */
.L_x_40:
[----:B------:R-:W-:Y:S05]  /*3450*/  BSYNC B1 ;  /* 0x0000000000017941 */ /* 0x000fea0003800000 */
.L_x_39:
[----:B-1----:R-:W2:Y:S01]  /*3460*/  LDL.LU R3, [R1+0x4] ;  /* 0x0000040001037983 */ /* 0x002ea20000300800 */
[C---:B------:R-:W-:Y:S01]  /*3470*/  SHF.L.U64.HI R159, R20.reuse, 0x3, R21 ;  /* 0x00000003149f7819 */ /* 0x040fe20000010215 */
[----:B------:R-:W-:Y:S01]  /*3480*/  IMAD.SHL.U32 R158, R20, 0x8, RZ ;  /* 0x00000008149e7824 */ /* 0x000fe200078e00ff */
[----:B------:R-:W-:Y:S03]  /*3490*/  BSSY B1, `(.L_x_41) ;  /* 0x000000d000017945 */ /* 0x000fe60003800000 */
[----:B------:R-:W-:-:S04]  /*34a0*/  IMAD.WIDE.U32 R12, R160, R20, R158 ;  /* 0x00000014a00c7225 */ /* 0x000fc800078e009e */
[----:B------:R-:W-:Y:S01]  /*34b0*/  IMAD.IADD R161, R161, 0x1, R13 ;  /* 0x00000001a1a17824 */ /* 0x000fe200078e020d */
[----:B------:R-:W-:-:S04]  /*34c0*/  IADD3 R12, P2, P3, R156, R22, R12 ;  /* 0x000000169c0c7210 */ /* 0x000fc80007b5e00c */
[----:B------:R-:W-:Y:S01]  /*34d0*/  IADD3.X R13, R153, R23, R161, P2, P3 ;  /* 0x00000017990d7210 */ /* 0x000fe200017e64a1 */
[----:B--2---:R-:W-:-:S05]  /*34e0*/  @!P0 IMAD R3, R3, R17, R2 ;  /* 0x0000001103038224 */ /* 0x004fca00078e0202 */
[----:B------:R1:W-:Y:S01]  /*34f0*/  @!P0 STG.E.U8 desc[UR36][R4.64+0x1], R3 ;  /* 0x0000010304008986 */ /* 0x0003e2000c101124 */
[----:B------:R-:W-:-:S04]  /*3500*/  ISETP.GE.AND P0, PT, R154, 0x9, PT ;  /* 0x000000099a00780c */ /* 0x000fc80003f06270 */
[----:B------:R-:W-:-:S13]  /*3510*/  ISETP.LT.OR P4, PT, R0, 0x1, !P0 ;  /* 0x000000010000780c */ /* 0x000fda0004781670 */
[----:B-1----:R-:W-:Y:S05]  /*3520*/  @P4 BRA `(.L_x_42) ;  /* 0x00000000000c4947 */ /* 0x002fea0003800000 */
[----:B------:R-:W2:Y:S02]  /*3530*/  LDG.E.U8 R16, desc[UR36][R12.64] ;  /* 0x000000240c107981 */ /* 0x000ea4000c1e1100 */
[----:B--2---:R-:W-:-:S05]  /*3540*/  PRMT R2, R16, 0x8880, RZ ;  /* 0x0000888010027816 */ /* 0x004fca00000000ff */
[----:B------:R-:W-:-:S07]  /*3550*/  IMAD R2, R2, R18, RZ ;  /* 0x0000001202027224 */ /* 0x000fce00078e02ff */
.L_x_42:
[----:B------:R-:W-:Y:S05]  /*3560*/  BSYNC B1 ;  /* 0x0000000000017941 */ /* 0x000fea0003800000 */
.L_x_41:
[----:B------:R-:W2:Y:S01]  /*3570*/  LDL.LU R3, [R1+0x8] ;  /* 0x0000080001037983 */ /* 0x000ea20000300800 */
[----:B------:R-:W-:Y:S01]  /*3580*/  ISETP.LT.OR P2, PT, R0, 0x2, !P0 ;  /* 0x000000020000780c */ /* 0x000fe20004741670 */
[----:B------:R-:W-:Y:S01]  /*3590*/  BSSY B1, `(.L_x_43) ;  /* 0x0000007000017945 */ /* 0x000fe20003800000 */
[----:B--2---:R-:W-:-:S05]  /*35a0*/  @!P4 IMAD R3, R3, R17, R2 ;  /* 0x000000110303c224 */ /* 0x004fca00078e0202 */
[----:B------:R1:W-:Y:S06]  /*35b0*/  @!P4 STG.E.U8 desc[UR36][R10.64], R3 ;  /* 0x000000030a00c986 */ /* 0x0003ec000c101124 */
[----:B------:R-:W-:Y:S05]  /*35c0*/  @P2 BRA `(.L_x_44) ;  /* 0x00000000000c2947 */ /* 0x000fea0003800000 */
[----:B------:R-:W2:Y:S02]  /*35d0*/  LDG.E.U8 R16, desc[UR36][R12.64+0x1] ;  /* 0x000001240c107981 */ /* 0x000ea4000c1e1100 */
[----:B--2---:R-:W-:-:S05]  /*35e0*/  PRMT R2, R16, 0x8880, RZ ;  /* 0x0000888010027816 */ /* 0x004fca00000000ff */
[----:B------:R-:W-:-:S07]  /*35f0*/  IMAD R2, R2, R18, RZ ;  /* 0x0000001202027224 */ /* 0x000fce00078e02ff */
.L_x_44:
[----:B------:R-:W-:Y:S05]  /*3600*/  BSYNC B1 ;  /* 0x0000000000017941 */ /* 0x000fea0003800000 */
.L_x_43:
[----:B-1----:R-:W2:Y:S01]  /*3610*/  LDL.LU R3, [R1+0xc] ;  /* 0x00000c0001037983 */ /* 0x002ea20000300800 */
[----:B------:R-:W-:Y:S01]  /*3620*/  BSSY B1, `(.L_x_45) ;  /* 0x0000009000017945 */ /* 0x000fe20003800000 */
[----:B------:R-:W-:Y:S01]  /*3630*/  ISETP.LT.OR P3, PT, R0, 0xa, !P1 ;  /* 0x0000000a0000780c */ /* 0x000fe20004f61670 */
[----:B--2---:R-:W-:-:S05]  /*3640*/  @!P2 IMAD R3, R3, R17, R2 ;  /* 0x000000110303a224 */ /* 0x004fca00078e0202 */
[----:B------:R1:W-:Y:S01]  /*3650*/  @!P2 STG.E.U8 desc[UR36][R10.64+0x1], R3 ;  /* 0x000001030a00a986 */ /* 0x0003e2000c101124 */
[----:B------:R-:W-:-:S13]  /*3660*/  ISETP.LT.OR P2, PT, R0, 0x9, !P1 ;  /* 0x000000090000780c */ /* 0x000fda0004f41670 */
[----:B-1----:R-:W-:Y:S05]  /*3670*/  @P2 BRA `(.L_x_46) ;  /* 0x00000000000c2947 */ /* 0x002fea0003800000 */
[----:B------:R-:W2:Y:S02]  /*3680*/  LDG.E.U8 R16, desc[UR36][R14.64+0x8] ;  /* 0x000008240e107981 */ /* 0x000ea4000c1e1100 */
[----:B--2---:R-:W-:-:S05]  /*3690*/  PRMT R2, R16, 0x8880, RZ ;  /* 0x0000888010027816 */ /* 0x004fca00000000ff */
[----:B------:R-:W-:-:S07]  /*36a0*/  IMAD R2, R2, R18, RZ ;  /* 0x0000001202027224 */ /* 0x000fce00078e02ff */
.L_x_46:
[----:B------:R-:W-:Y:S05]  /*36b0*/  BSYNC B1 ;  /* 0x0000000000017941 */ /* 0x000fea0003800000 */
.L_x_45:
[----:B------:R-:W2:Y:S01]  /*36c0*/  LDL.LU R3, [R1+0x10] ;  /* 0x0000100001037983 */ /* 0x000ea20000300800 */
[----:B------:R-:W-:Y:S01]  /*36d0*/  BSSY B1, `(.L_x_47) ;  /* 0x0000007000017945 */ /* 0x000fe20003800000 */
[----:B--2---:R-:W-:-:S05]  /*36e0*/  @!P2 IMAD R3, R3, R17, R2 ;  /* 0x000000110303a224 */ /* 0x004fca00078e0202 */
[----:B------:R1:W-:Y:S01]  /*36f0*/  @!P2 STG.E.U8 desc[UR36][R4.64+0x8], R3 ;  /* 0x000008030400a986 */ /* 0x0003e2000c101124 */
[----:B------:R-:W-:Y:S05]  /*3700*/  @P3 BRA `(.L_x_48) ;  /* 0x00000000000c3947 */ /* 0x000fea0003800000 */
[----:B------:R-:W2:Y:S02]  /*3710*/  LDG.E.U8 R16, desc[UR36][R14.64+0x9] ;  /* 0x000009240e107981 */ /* 0x000ea4000c1e1100 */
[----:B--2---:R-:W-:-:S05]  /*3720*/  PRMT R2, R16, 0x8880, RZ ;  /* 0x0000888010027816 */ /* 0x004fca00000000ff */
[----:B------:R-:W-:-:S07]  /*3730*/  IMAD R2, R2, R18, RZ ;  /* 0x0000001202027224 */ /* 0x000fce00078e02ff */
.L_x_48:
[----:B------:R-:W-:Y:S05]  /*3740*/  BSYNC B1 ;  /* 0x0000000000017941 */ /* 0x000fea0003800000 */
.L_x_47:
[----:B-1----:R-:W2:Y:S01]  /*3750*/  LDL.LU R3, [R1+0x14] ;  /* 0x0000140001037983 */ /* 0x002ea20000300800 */
[C---:B------:R-:W-:Y:S01]  /*3760*/  ISETP.LT.OR P2, PT, R0.reuse, 0x9, !P0 ;  /* 0x000000090000780c */ /* 0x040fe20004741670 */
[----:B------:R-:W-:Y:S01]  /*3770*/  BSSY B1, `(.L_x_49) ;  /* 0x000000b000017945 */ /* 0x000fe20003800000 */
[C---:B------:R-:W-:Y:S02]  /*3780*/  ISETP.LT.OR P4, PT, R0.reuse, 0x11, !P1 ;  /* 0x000000110000780c */ /* 0x040fe40004f81670 */
[C---:B------:R-:W-:Y:S02]  /*3790*/  ISETP.LT.OR P5, PT, R0.reuse, 0x12, !P1 ;  /* 0x000000120000780c */ /* 0x040fe40004fa1670 */
[----:B------:R-:W-:Y:S01]  /*37a0*/  ISETP.LT.OR P6, PT, R0, 0x11, !P0 ;  /* 0x000000110000780c */ /* 0x000fe200047c1670 */
[----:B--2---:R-:W-:-:S05]  /*37b0*/  @!P3 IMAD R3, R3, R17, R2 ;  /* 0x000000110303b224 */ /* 0x004fca00078e0202 */
[----:B------:R1:W-:Y:S01]  /*37c0*/  @!P3 STG.E.U8 desc[UR36][R4.64+0x9], R3 ;  /* 0x000009030400b986 */ /* 0x0003e2000c101124 */
[----:B------:R-:W-:Y:S01]  /*37d0*/  ISETP.LT.OR P3, PT, R0, 0xa, !P0 ;  /* 0x0000000a0000780c */ /* 0x000fe20004761670 */
[----:B------:R-:W-:-:S12]  /*37e0*/  @P2 BRA `(.L_x_50) ;  /* 0x00000000000c2947 */ /* 0x000fd80003800000 */
[----:B------:R-:W2:Y:S02]  /*37f0*/  LDG.E.U8 R16, desc[UR36][R12.64+0x8] ;  /* 0x000008240c107981 */ /* 0x000ea4000c1e1100 */
[----:B--2---:R-:W-:-:S05]  /*3800*/  PRMT R2, R16, 0x8880, RZ ;  /* 0x0000888010027816 */ /* 0x004fca00000000ff */
[----:B------:R-:W-:-:S07]  /*3810*/  IMAD R2, R2, R18, RZ ;  /* 0x0000001202027224 */ /* 0x000fce00078e02ff */
.L_x_50:
[----:B------:R-:W-:Y:S05]  /*3820*/  BSYNC B1 ;  /* 0x0000000000017941 */ /* 0x000fea0003800000 */
.L_x_49:
[----:B-1----:R-:W2:Y:S01]  /*3830*/  LDL.LU R3, [R1+0x18] ;  /* 0x0000180001037983 */ /* 0x002ea20000300800 */
[----:B------:R-:W-:Y:S01]  /*3840*/  BSSY B1, `(.L_x_51) ;  /* 0x0000007000017945 */ /* 0x000fe20003800000 */
[----:B--2---:R-:W-:-:S05]  /*3850*/  @!P2 IMAD R3, R3, R17, R2 ;  /* 0x000000110303a224 */ /* 0x004fca00078e0202 */
[----:B------:R1:W-:Y:S01]  /*3860*/  @!P2 STG.E.U8 desc[UR36][R10.64+0x8], R3 ;  /* 0x000008030a00a986 */ /* 0x0003e2000c101124 */
[----:B------:R-:W-:Y:S05]  /*3870*/  @P3 BRA `(.L_x_52) ;  /* 0x00000000000c3947 */ /* 0x000fea0003800000 */
[----:B------:R-:W2:Y:S02]  /*3880*/  LDG.E.U8 R16, desc[UR36][R12.64+0x9] ;  /* 0x000009240c107981 */ /* 0x000ea4000c1e1100 */
[----:B--2---:R-:W-:-:S05]  /*3890*/  PRMT R2, R16, 0x8880, RZ ;  /* 0x0000888010027816 */ /* 0x004fca00000000ff */
[----:B------:R-:W-:-:S07]  /*38a0*/  IMAD R2, R2, R18, RZ ;  /* 0x0000001202027224 */ /* 0x000fce00078e02ff */
.L_x_52:
[----:B------:R-:W-:Y:S05]  /*38b0*/  BSYNC B1 ;  /* 0x0000000000017941 */ /* 0x000fea0003800000 */
.L_x_51:
        /* <DEDUP_REMOVED lines=8> */
.L_x_54:
[----:B------:R-:W-:Y:S05]  /*3940*/  BSYNC B1 ;  /* 0x0000000000017941 */ /* 0x000fea0003800000 */
.L_x_53:
        /* <DEDUP_REMOVED lines=8> */
.L_x_56:
[----:B------:R-:W-:Y:S05]  /*39d0*/  BSYNC B1 ;  /* 0x0000000000017941 */ /* 0x000fea0003800000 */
.L_x_55:
        /* <DEDUP_REMOVED lines=8> */
.L_x_58:
[----:B------:R-:W-:Y:S05]  /*3a60*/  BSYNC B1 ;  /* 0x0000000000017941 */ /* 0x000fea0003800000 */
.L_x_57:
        /* <DEDUP_REMOVED lines=13> */
.L_x_60:
[----:B------:R-:W-:Y:S05]  /*3b40*/  BSYNC B1 ;  /* 0x0000000000017941 */ /* 0x000fea0003800000 */
.L_x_59:
        /* <DEDUP_REMOVED lines=8> */
.L_x_62:
[----:B------:R-:W-:Y:S05]  /*3bd0*/  BSYNC B1 ;  /* 0x0000000000017941 */ /* 0x000fea0003800000 */
.L_x_61:
        /* <DEDUP_REMOVED lines=8> */
.L_x_64:
[----:B------:R-:W-:Y:S05]  /*3c60*/  BSYNC B1 ;  /* 0x0000000000017941 */ /* 0x000fea0003800000 */
.L_x_63:
        /* <DEDUP_REMOVED lines=8> */
.L_x_66:
[----:B------:R-:W-:Y:S05]  /*3cf0*/  BSYNC B1 ;  /* 0x0000000000017941 */ /* 0x000fea0003800000 */
.L_x_65:
        /* <DEDUP_REMOVED lines=8> */
.L_x_68:
[----:B------:R-:W-:Y:S05]  /*3d80*/  BSYNC B1 ;  /* 0x0000000000017941 */ /* 0x000fea0003800000 */
.L_x_67:
        /* <DEDUP_REMOVED lines=13> */
.L_x_70:
[----:B------:R-:W-:Y:S05]  /*3e60*/  BSYNC B1 ;  /* 0x0000000000017941 */ /* 0x000fea0003800000 */
.L_x_69:
        /* <DEDUP_REMOVED lines=8> */
.L_x_72:
[----:B------:R-:W-:Y:S05]  /*3ef0*/  BSYNC B1 ;  /* 0x0000000000017941 */ /* 0x000fea0003800000 */
.L_x_71:
        /* <DEDUP_REMOVED lines=8> */
.L_x_74:
[----:B------:R-:W-:Y:S05]  /*3f80*/  BSYNC B1 ;  /* 0x0000000000017941 */ /* 0x000fea0003800000 */
.L_x_73:
        /* <DEDUP_REMOVED lines=8> */
.L_x_76:
[----:B------:R-:W-:Y:S05]  /*4010*/  BSYNC B1 ;  /* 0x0000000000017941 */ /* 0x000fea0003800000 */
.L_x_75:
        /* <DEDUP_REMOVED lines=8> */
.L_x_78:
[----:B------:R-:W-:Y:S05]  /*40a0*/  BSYNC B1 ;  /* 0x0000000000017941 */ /* 0x000fea0003800000 */
.L_x_77:
        /* <DEDUP_REMOVED lines=13> */
.L_x_80:
[----:B------:R-:W-:Y:S05]  /*4180*/  BSYNC B1 ;  /* 0x0000000000017941 */ /* 0x000fea0003800000 */
.L_x_79:
        /* <DEDUP_REMOVED lines=8> */
.L_x_82:
[----:B------:R-:W-:Y:S05]  /*4210*/  BSYNC B1 ;  /* 0x0000000000017941 */ /* 0x000fea0003800000 */
.L_x_81:
        /* <DEDUP_REMOVED lines=8> */
.L_x_84:
[----:B------:R-:W-:Y:S05]  /*42a0*/  BSYNC B1 ;  /* 0x0000000000017941 */ /* 0x000fea0003800000 */
.L_x_83:
        /* <DEDUP_REMOVED lines=8> */
.L_x_86:
[----:B------:R-:W-:Y:S05]  /*4330*/  BSYNC B1 ;  /* 0x0000000000017941 */ /* 0x000fea0003800000 */
.L_x_85:
        /* <DEDUP_REMOVED lines=8> */
.L_x_88:
[----:B------:R-:W-:Y:S05]  /*43c0*/  BSYNC B1 ;  /* 0x0000000000017941 */ /* 0x000fea0003800000 */
.L_x_87:
        /* <DEDUP_REMOVED lines=13> */
.L_x_90:
[----:B------:R-:W-:Y:S05]  /*44a0*/  BSYNC B1 ;  /* 0x0000000000017941 */ /* 0x000fea0003800000 */
.L_x_89:
        /* <DEDUP_REMOVED lines=8> */
.L_x_92:
[----:B------:R-:W-:Y:S05]  /*4530*/  BSYNC B1 ;  /* 0x0000000000017941 */ /* 0x000fea0003800000 */
.L_x_91:
        /* <DEDUP_REMOVED lines=8> */
.L_x_94:
[----:B------:R-:W-:Y:S05]  /*45c0*/  BSYNC B1 ;  /* 0x0000000000017941 */ /* 0x000fea0003800000 */
.L_x_93:
        /* <DEDUP_REMOVED lines=8> */
.L_x_96:
[----:B------:R-:W-:Y:S05]  /*4650*/  BSYNC B1 ;  /* 0x0000000000017941 */ /* 0x000fea0003800000 */
.L_x_95:
        /* <DEDUP_REMOVED lines=8> */
.L_x_98:
[----:B------:R-:W-:Y:S05]  /*46e0*/  BSYNC B1 ;  /* 0x0000000000017941 */ /* 0x000fea0003800000 */
.L_x_97:
        /* <DEDUP_REMOVED lines=13> */
.L_x_100:
[----:B------:R-:W-:Y:S05]  /*47c0*/  BSYNC B1 ;  /* 0x0000000000017941 */ /* 0x000fea0003800000 */
.L_x_99:
        /* <DEDUP_REMOVED lines=8> */
.L_x_102:
[----:B------:R-:W-:Y:S05]  /*4850*/  BSYNC B1 ;  /* 0x0000000000017941 */ /* 0x000fea0003800000 */
.L_x_101:
        /* <DEDUP_REMOVED lines=8> */
.L_x_104:
[----:B------:R-:W-:Y:S05]  /*48e0*/  BSYNC B1 ;  /* 0x0000000000017941 */ /* 0x000fea0003800000 */
.L_x_103:
        /* <DEDUP_REMOVED lines=8> */
.L_x_106:
[----:B------:R-:W-:Y:S05]  /*4970*/  BSYNC B1 ;  /* 0x0000000000017941 */ /* 0x000fea0003800000 */
.L_x_105:
        /* <DEDUP_REMOVED lines=8> */
.L_x_108:
[----:B------:R-:W-:Y:S05]  /*4a00*/  BSYNC B1 ;  /* 0x0000000000017941 */ /* 0x000fea0003800000 */
.L_x_107:
        /* <DEDUP_REMOVED lines=13> */
.L_x_110:
[----:B------:R-:W-:Y:S05]  /*4ae0*/  BSYNC B1 ;  /* 0x0000000000017941 */ /* 0x000fea0003800000 */
.L_x_109:
        /* <DEDUP_REMOVED lines=8> */
.L_x_112:
[----:B------:R-:W-:Y:S05]  /*4b70*/  BSYNC B1 ;  /* 0x0000000000017941 */ /* 0x000fea0003800000 */
.L_x_111:
        /* <DEDUP_REMOVED lines=8> */
.L_x_114:
[----:B------:R-:W-:Y:S05]  /*4c00*/  BSYNC B1 ;  /* 0x0000000000017941 */ /* 0x000fea0003800000 */
.L_x_113:
        /* <DEDUP_REMOVED lines=8> */
.L_x_116:
[----:B------:R-:W-:Y:S05]  /*4c90*/  BSYNC B1 ;  /* 0x0000000000017941 */ /* 0x000fea0003800000 */
.L_x_115:
        /* <DEDUP_REMOVED lines=8> */
.L_x_118:
[----:B------:R-:W-:Y:S05]  /*4d20*/  BSYNC B1 ;  /* 0x0000000000017941 */ /* 0x000fea0003800000 */
.L_x_117:
        /* <DEDUP_REMOVED lines=13> */
.L_x_120:
[----:B------:R-:W-:Y:S05]  /*4e00*/  BSYNC B1 ;  /* 0x0000000000017941 */ /* 0x000fea0003800000 */
.L_x_119:
        /* <DEDUP_REMOVED lines=8> */
.L_x_122:
[----:B------:R-:W-:Y:S05]  /*4e90*/  BSYNC B1 ;  /* 0x0000000000017941 */ /* 0x000fea0003800000 */
.L_x_121:
        /* <DEDUP_REMOVED lines=8> */
.L_x_124:
[----:B------:R-:W-:Y:S05]  /*4f20*/  BSYNC B1 ;  /* 0x0000000000017941 */ /* 0x000fea0003800000 */
.L_x_123:
        /* <DEDUP_REMOVED lines=8> */
.L_x_126:
[----:B------:R-:W-:Y:S05]  /*4fb0*/  BSYNC B1 ;  /* 0x0000000000017941 */ /* 0x000fea0003800000 */
.L_x_125:
        /* <DEDUP_REMOVED lines=8> */
.L_x_128:
[----:B------:R-:W-:Y:S05]  /*5040*/  BSYNC B1 ;  /* 0x0000000000017941 */ /* 0x000fea0003800000 */
.L_x_127:
        /* <DEDUP_REMOVED lines=13> */
.L_x_130:
[----:B------:R-:W-:Y:S05]  /*5120*/  BSYNC B1 ;  /* 0x0000000000017941 */ /* 0x000fea0003800000 */
.L_x_129:
        /* <DEDUP_REMOVED lines=8> */
.L_x_132:
[----:B------:R-:W-:Y:S05]  /*51b0*/  BSYNC B1 ;  /* 0x0000000000017941 */ /* 0x000fea0003800000 */
.L_x_131:
        /* <DEDUP_REMOVED lines=8> */
.L_x_134:
[----:B------:R-:W-:Y:S05]  /*5240*/  BSYNC B1 ;  /* 0x0000000000017941 */ /* 0x000fea0003800000 */
.L_x_133:
        /* <DEDUP_REMOVED lines=8> */
.L_x_136:
[----:B------:R-:W-:Y:S05]  /*52d0*/  BSYNC B1 ;  /* 0x0000000000017941 */ /* 0x000fea0003800000 */
.L_x_135:
        /* <DEDUP_REMOVED lines=8> */
.L_x_138:
[----:B------:R-:W-:Y:S05]  /*5360*/  BSYNC B1 ;  /* 0x0000000000017941 */ /* 0x000fea0003800000 */
.L_x_137:
        /* <DEDUP_REMOVED lines=13> */
.L_x_140:
[----:B------:R-:W-:Y:S05]  /*5440*/  BSYNC B1 ;  /* 0x0000000000017941 */ /* 0x000fea0003800000 */
.L_x_139:
        /* <DEDUP_REMOVED lines=8> */
.L_x_142:
[----:B------:R-:W-:Y:S05]  /*54d0*/  BSYNC B1 ;  /* 0x0000000000017941 */ /* 0x000fea0003800000 */
.L_x_141:
[----:B-1----:R-:W2:Y:S01]  /*54e0*/  LDL.LU R3, [R1+0xd0] ;  /* 0x0000d00001037983 */ /* 0x002ea20000300800 */
[----:B------:R-:W-:Y:S01]  /*54f0*/  BSSY B1, `(.L_x_143) ;  /* 0x0000007000017945 */ /* 0x000fe20003800000 */
[----:B--2---:R-:W-:-:S05]  /*5500*/  @!P3 IMAD R3, R3, R17, R2 ;  /* 0x000000110303b224 */ /* 0x004fca00078e0202 */
[----:B------:R1:W-:Y:S01]  /*5510*/  @!P3 STG.E.U8 desc[UR36][R4.64+0x68], R3 ;  /* 0x000068030400b986 */ /* 0x0003e2000c101124 */
[----:B------:R-:W-:Y:S05]  /*5520*/  @P5 BRA `(.L_x_144) ;  /* 0x00000000000c5947 */ /* 0x000fea0003800000 */
[----:B------:R-:W1:Y:S02]  /*5530*/  LDG.E.U8 R16, desc[UR36][R14.64+0x69] ;  /* 0x000069240e107981 */ /* 0x000e64000c1e1100 */
[----:B-1----:R-:W-:-:S05]  /*5540*/  PRMT R3, R16, 0x8880, RZ ;  /* 0x0000888010037816 */ /* 0x002fca00000000ff */
[----:B------:R-:W-:-:S07]  /*5550*/  IMAD R2, R3, R18, RZ ;  /* 0x0000001203027224 */ /* 0x000fce00078e02ff */
.L_x_144:
[----:B------:R-:W-:Y:S05]  /*5560*/  BSYNC B1 ;  /* 0x0000000000017941 */ /* 0x000fea0003800000 */
.L_x_143:
        /* <DEDUP_REMOVED lines=8> */
.L_x_146:
[----:B------:R-:W-:Y:S05]  /*55f0*/  BSYNC B1 ;  /* 0x0000000000017941 */ /* 0x000fea0003800000 */
.L_x_145:
        /* <DEDUP_REMOVED lines=8> */
.L_x_148:
[----:B------:R-:W-:Y:S05]  /*5680*/  BSYNC B1 ;  /* 0x0000000000017941 */ /* 0x000fea0003800000 */
.L_x_147:
        /* <DEDUP_REMOVED lines=10> */
[----:B------:R-:W1:Y:S02]  /*5730*/  LDG.E.U8 R16, desc[UR36][R14.64+0x70] ;  /* 0x000070240e107981 */ /* 0x000e64000c1e1100 */
[----:B-1----:R-:W-:-:S05]  /*5740*/  PRMT R3, R16, 0x8880, RZ ;  /* 0x0000888010037816 */ /* 0x002fca00000000ff */
[----:B------:R-:W-:-:S07]  /*5750*/  IMAD R2, R3, R18, RZ ;  /* 0x0000001203027224 */ /* 0x000fce00078e02ff */
.L_x_150:
[----:B------:R-:W-:Y:S05]  /*5760*/  BSYNC B1 ;  /* 0x0000000000017941 */ /* 0x000fea0003800000 */
.L_x_149:
        /* <DEDUP_REMOVED lines=8> */
.L_x_152:
[----:B------:R-:W-:Y:S05]  /*57f0*/  BSYNC B1 ;  /* 0x0000000000017941 */ /* 0x000fea0003800000 */
.L_x_151:
        /* <DEDUP_REMOVED lines=8> */
.L_x_154:
[----:B------:R-:W-:Y:S05]  /*5880*/  BSYNC B1 ;  /* 0x0000000000017941 */ /* 0x000fea0003800000 */
.L_x_153:
        /* <DEDUP_REMOVED lines=8> */
.L_x_156:
[----:B------:R-:W-:Y:S05]  /*5910*/  BSYNC B1 ;  /* 0x0000000000017941 */ /* 0x000fea0003800000 */
.L_x_155:
        /* <DEDUP_REMOVED lines=8> */
.L_x_158:
[----:B------:R-:W-:Y:S05]  /*59a0*/  BSYNC B1 ;  /* 0x0000000000017941 */ /* 0x000fea0003800000 */
.L_x_157:
        /* <DEDUP_REMOVED lines=13> */
.L_x_160:
[----:B------:R-:W-:Y:S05]  /*5a80*/  BSYNC B1 ;  /* 0x0000000000017941 */ /* 0x000fea0003800000 */
.L_x_159:
        /* <DEDUP_REMOVED lines=8> */
.L_x_162:
[----:B------:R-:W-:Y:S05]  /*5b10*/  BSYNC B1 ;  /* 0x0000000000017941 */ /* 0x000fea0003800000 */
.L_x_161:
        /* <DEDUP_REMOVED lines=8> */
.L_x_164:
[----:B------:R-:W-:Y:S05]  /*5ba0*/  BSYNC B1 ;  /* 0x0000000000017941 */ /* 0x000fea0003800000 */
.L_x_163:
        /* <DEDUP_REMOVED lines=8> */
.L_x_166:
[----:B------:R-:W-:Y:S05]  /*5c30*/  BSYNC B1 ;  /* 0x0000000000017941 */ /* 0x000fea0003800000 */
.L_x_165:
        /* <DEDUP_REMOVED lines=8> */
.L_x_168:
[----:B------:R-:W-:Y:S05]  /*5cc0*/  BSYNC B1 ;  /* 0x0000000000017941 */ /* 0x000fea0003800000 */
.L_x_167:
        /* <DEDUP_REMOVED lines=13> */
.L_x_170:
[----:B------:R-:W-:Y:S05]  /*5da0*/  BSYNC B1 ;  /* 0x0000000000017941 */ /* 0x000fea0003800000 */
.L_x_169:
        /* <DEDUP_REMOVED lines=8> */
.L_x_172:
[----:B------:R-:W-:Y:S05]  /*5e30*/  BSYNC B1 ;  /* 0x0000000000017941 */ /* 0x000fea0003800000 */
.L_x_171:
        /* <DEDUP_REMOVED lines=8> */
.L_x_174:
[----:B------:R-:W-:Y:S05]  /*5ec0*/  BSYNC B1 ;  /* 0x0000000000017941 */ /* 0x000fea0003800000 */
.L_x_173:
        /* <DEDUP_REMOVED lines=8> */
.L_x_176:
[----:B------:R-:W-:Y:S05]  /*5f50*/  BSYNC B1 ;  /* 0x0000000000017941 */ /* 0x000fea0003800000 */
.L_x_175:
        /* <DEDUP_REMOVED lines=8> */
.L_x_178:
[----:B------:R-:W-:Y:S05]  /*5fe0*/  BSYNC B1 ;  /* 0x0000000000017941 */ /* 0x000fea0003800000 */
.L_x_177:
        /* <DEDUP_REMOVED lines=13> */
.L_x_180:
[----:B------:R-:W-:Y:S05]  /*60c0*/  BSYNC B1 ;  /* 0x0000000000017941 */ /* 0x000fea0003800000 */
.L_x_179:
        /* <DEDUP_REMOVED lines=8> */
.L_x_182:
[----:B------:R-:W-:Y:S05]  /*6150*/  BSYNC B1 ;  /* 0x0000000000017941 */ /* 0x000fea0003800000 */
.L_x_181:
        /* <DEDUP_REMOVED lines=8> */
.L_x_184:
[----:B------:R-:W-:Y:S05]  /*61e0*/  BSYNC B1 ;  /* 0x0000000000017941 */ /* 0x000fea0003800000 */
.L_x_183:
        /* <DEDUP_REMOVED lines=8> */
.L_x_186:
[----:B------:R-:W-:Y:S05]  /*6270*/  BSYNC B1 ;  /* 0x0000000000017941 */ /* 0x000fea0003800000 */
.L_x_185:
        /* <DEDUP_REMOVED lines=8> */
.L_x_188:
[----:B------:R-:W-:Y:S05]  /*6300*/  BSYNC B1 ;  /* 0x0000000000017941 */ /* 0x000fea0003800000 */
.L_x_187:
        /* <DEDUP_REMOVED lines=13> */
.L_x_190:
[----:B------:R-:W-:Y:S05]  /*63e0*/  BSYNC B1 ;  /* 0x0000000000017941 */ /* 0x000fea0003800000 */
.L_x_189:
        /* <DEDUP_REMOVED lines=8> */
.L_x_192:
[----:B------:R-:W-:Y:S05]  /*6470*/  BSYNC B1 ;  /* 0x0000000000017941 */ /* 0x000fea0003800000 */
.L_x_191:
        /* <DEDUP_REMOVED lines=8> */
.L_x_194:
[----:B------:R-:W-:Y:S05]  /*6500*/  BSYNC B1 ;  /* 0x0000000000017941 */ /* 0x000fea0003800000 */
.L_x_193:
        /* <DEDUP_REMOVED lines=8> */
.L_x_196:
[----:B------:R-:W-:Y:S05]  /*6590*/  BSYNC B1 ;  /* 0x0000000000017941 */ /* 0x000fea0003800000 */
.L_x_195:
        /* <DEDUP_REMOVED lines=8> */
.L_x_198:
[----:B------:R-:W-:Y:S05]  /*6620*/  BSYNC B1 ;  /* 0x0000000000017941 */ /* 0x000fea0003800000 */
.L_x_197:
        /* <DEDUP_REMOVED lines=13> */
.L_x_200:
[----:B------:R-:W-:Y:S05]  /*6700*/  BSYNC B1 ;  /* 0x0000000000017941 */ /* 0x000fea0003800000 */
.L_x_199:
        /* <DEDUP_REMOVED lines=8> */
.L_x_202:
[----:B------:R-:W-:Y:S05]  /*6790*/  BSYNC B1 ;  /* 0x0000000000017941 */ /* 0x000fea0003800000 */
.L_x_201:
        /* <DEDUP_REMOVED lines=8> */
.L_x_204:
[----:B------:R-:W-:Y:S05]  /*6820*/  BSYNC B1 ;  /* 0x0000000000017941 */ /* 0x000fea0003800000 */
.L_x_203:
        /* <DEDUP_REMOVED lines=8> */
.L_x_206:
[----:B------:R-:W-:Y:S05]  /*68b0*/  BSYNC B1 ;  /* 0x0000000000017941 */ /* 0x000fea0003800000 */
.L_x_205:
        /* <DEDUP_REMOVED lines=8> */
.L_x_208:
[----:B------:R-:W-:Y:S05]  /*6940*/  BSYNC B1 ;  /* 0x0000000000017941 */ /* 0x000fea0003800000 */
.L_x_207:
        /* <DEDUP_REMOVED lines=13> */
.L_x_210:
[----:B------:R-:W-:Y:S05]  /*6a20*/  BSYNC B1 ;  /* 0x0000000000017941 */ /* 0x000fea0003800000 */
.L_x_209:
        /* <DEDUP_REMOVED lines=8> */
.L_x_212:
[----:B------:R-:W-:Y:S05]  /*6ab0*/  BSYNC B1 ;  /* 0x0000000000017941 */ /* 0x000fea0003800000 */
.L_x_211:
        /* <DEDUP_REMOVED lines=8> */
.L_x_214:
[----:B------:R-:W-:Y:S05]  /*6b40*/  BSYNC B1 ;  /* 0x0000000000017941 */ /* 0x000fea0003800000 */
.L_x_213:
        /* <DEDUP_REMOVED lines=8> */
.L_x_216:
[----:B------:R-:W-:Y:S05]  /*6bd0*/  BSYNC B1 ;  /* 0x0000000000017941 */ /* 0x000fea0003800000 */
.L_x_215:
        /* <DEDUP_REMOVED lines=8> */
.L_x_218:
[----:B------:R-:W-:Y:S05]  /*6c60*/  BSYNC B1 ;  /* 0x0000000000017941 */ /* 0x000fea0003800000 */
.L_x_217:
        /* <DEDUP_REMOVED lines=13> */
.L_x_220:
[----:B------:R-:W-:Y:S05]  /*6d40*/  BSYNC B1 ;  /* 0x0000000000017941 */ /* 0x000fea0003800000 */
.L_x_219:
        /* <DEDUP_REMOVED lines=8> */
.L_x_222:
[----:B------:R-:W-:Y:S05]  /*6dd0*/  BSYNC B1 ;  /* 0x0000000000017941 */ /* 0x000fea0003800000 */
.L_x_221:
        /* <DEDUP_REMOVED lines=8> */
.L_x_224:
[----:B------:R-:W-:Y:S05]  /*6e60*/  BSYNC B1 ;  /* 0x0000000000017941 */ /* 0x000fea0003800000 */
.L_x_223:
        /* <DEDUP_REMOVED lines=8> */
.L_x_226:
[----:B------:R-:W-:Y:S05]  /*6ef0*/  BSYNC B1 ;  /* 0x0000000000017941 */ /* 0x000fea0003800000 */
.L_x_225:
        /* <DEDUP_REMOVED lines=8> */
.L_x_228:
[----:B------:R-:W-:Y:S05]  /*6f80*/  BSYNC B1 ;  /* 0x0000000000017941 */ /* 0x000fea0003800000 */
.L_x_227:
        /* <DEDUP_REMOVED lines=13> */
.L_x_230:
[----:B------:R-:W-:Y:S05]  /*7060*/  BSYNC B1 ;  /* 0x0000000000017941 */ /* 0x000fea0003800000 */
.L_x_229:
        /* <DEDUP_REMOVED lines=8> */
.L_x_232:
[----:B------:R-:W-:Y:S05]  /*70f0*/  BSYNC B1 ;  /* 0x0000000000017941 */ /* 0x000fea0003800000 */
.L_x_231:
        /* <DEDUP_REMOVED lines=8> */
.L_x_234:
[----:B------:R-:W-:Y:S05]  /*7180*/  BSYNC B1 ;  /* 0x0000000000017941 */ /* 0x000fea0003800000 */
.L_x_233:
        /* <DEDUP_REMOVED lines=8> */
.L_x_236:
[----:B------:R-:W-:Y:S05]  /*7210*/  BSYNC B1 ;  /* 0x0000000000017941 */ /* 0x000fea0003800000 */
.L_x_235:
        /* <DEDUP_REMOVED lines=8> */
.L_x_238:
[----:B------:R-:W-:Y:S05]  /*72a0*/  BSYNC B1 ;  /* 0x0000000000017941 */ /* 0x000fea0003800000 */
.L_x_237:
        /* <DEDUP_REMOVED lines=13> */
.L_x_240:
[----:B------:R-:W-:Y:S05]  /*7380*/  BSYNC B1 ;  /* 0x0000000000017941 */ /* 0x000fea0003800000 */
.L_x_239:
        /* <DEDUP_REMOVED lines=8> */
.L_x_242:
[----:B------:R-:W-:Y:S05]  /*7410*/  BSYNC B1 ;  /* 0x0000000000017941 */ /* 0x000fea0003800000 */
.L_x_241:
        /* <DEDUP_REMOVED lines=8> */
.L_x_244:
[----:B------:R-:W-:Y:S05]  /*74a0*/  BSYNC B1 ;  /* 0x0000000000017941 */ /* 0x000fea0003800000 */
.L_x_243:
        /* <DEDUP_REMOVED lines=8> */
.L_x_246:
[----:B------:R-:W-:Y:S05]  /*7530*/  BSYNC B1 ;  /* 0x0000000000017941 */ /* 0x000fea0003800000 */
.L_x_245:
        /* <DEDUP_REMOVED lines=8> */
.L_x_248:
[----:B------:R-:W-:Y:S05]  /*75c0*/  BSYNC B1 ;  /* 0x0000000000017941 */ /* 0x000fea0003800000 */
.L_x_247:
        /* <DEDUP_REMOVED lines=13> */
.L_x_250:
[----:B------:R-:W-:Y:S05]  /*76a0*/  BSYNC B1 ;  /* 0x0000000000017941 */ /* 0x000fea0003800000 */
.L_x_249:
        /* <DEDUP_REMOVED lines=8> */
.L_x_252:
[----:B------:R-:W-:Y:S05]  /*7730*/  BSYNC B1 ;  /* 0x0000000000017941 */ /* 0x000fea0003800000 */
.L_x_251:
        /* <DEDUP_REMOVED lines=8> */
.L_x_254:
[----:B------:R-:W-:Y:S05]  /*77c0*/  BSYNC B1 ;  /* 0x0000000000017941 */ /* 0x000fea0003800000 */
.L_x_253:
        /* <DEDUP_REMOVED lines=8> */
.L_x_256:
[----:B------:R-:W-:Y:S05]  /*7850*/  BSYNC B1 ;  /* 0x0000000000017941 */ /* 0x000fea0003800000 */
.L_x_255:
        /* <DEDUP_REMOVED lines=8> */
.L_x_258:
[----:B------:R-:W-:Y:S05]  /*78e0*/  BSYNC B1 ;  /* 0x0000000000017941 */ /* 0x000fea0003800000 */
.L_x_257:
        /* <DEDUP_REMOVED lines=13> */
.L_x_260:
[----:B------:R-:W-:Y:S05]  /*79c0*/  BSYNC B1 ;  /* 0x0000000000017941 */ /* 0x000fea0003800000 */
.L_x_259:
        /* <DEDUP_REMOVED lines=8> */
.L_x_262:
[----:B------:R-:W-:Y:S05]  /*7a50*/  BSYNC B1 ;  /* 0x0000000000017941 */ /* 0x000fea0003800000 */
.L_x_261:
        /* <DEDUP_REMOVED lines=8> */
.L_x_264:
[----:B------:R-:W-:Y:S05]  /*7ae0*/  BSYNC B1 ;  /* 0x0000000000017941 */ /* 0x000fea0003800000 */
.L_x_263:
        /* <DEDUP_REMOVED lines=8> */
.L_x_266:
[----:B------:R-:W-:Y:S05]  /*7b70*/  BSYNC B1 ;  /* 0x0000000000017941 */ /* 0x000fea0003800000 */
.L_x_265:
        /* <DEDUP_REMOVED lines=8> */
.L_x_268:
[----:B------:R-:W-:Y:S05]  /*7c00*/  BSYNC B1 ;  /* 0x0000000000017941 */ /* 0x000fea0003800000 */
.L_x_267:
        /* <DEDUP_REMOVED lines=13> */
.L_x_270:
[----:B------:R-:W-:Y:S05]  /*7ce0*/  BSYNC B1 ;  /* 0x0000000000017941 */ /* 0x000fea0003800000 */
.L_x_269:
        /* <DEDUP_REMOVED lines=8> */
.L_x_272:
[----:B------:R-:W-:Y:S05]  /*7d70*/  BSYNC B1 ;  /* 0x0000000000017941 */ /* 0x000fea0003800000 */
.L_x_271:
        /* <DEDUP_REMOVED lines=8> */
.L_x_274:
[----:B------:R-:W-:Y:S05]  /*7e00*/  BSYNC B1 ;  /* 0x0000000000017941 */ /* 0x000fea0003800000 */
.L_x_273:
        /* <DEDUP_REMOVED lines=8> */
.L_x_276:
[----:B------:R-:W-:Y:S05]  /*7e90*/  BSYNC B1 ;  /* 0x0000000000017941 */ /* 0x000fea0003800000 */
.L_x_275:
        /* <DEDUP_REMOVED lines=8> */
.L_x_278:
[----:B------:R-:W-:Y:S05]  /*7f20*/  BSYNC B1 ;  /* 0x0000000000017941 */ /* 0x000fea0003800000 */
.L_x_277:
[----:B-1----:R-:W2:Y:S01]  /*7f30*/  LDL.LU R3, [R1+0x1e0] ;  /* 0x0001e00001037983 */ /* 0x002ea20000300800 */
[C---:B------:R-:W-:Y:S01]  /*7f40*/  ISETP.LT.OR P2, PT, R0.reuse, 0xf2, !P1 ;  /* 0x000000f20000780c */ /* 0x040fe20004f41670 */
[----:B------:R-:W-:Y:S01]  /*7f50*/  BSSY B1, `(.L_x_279) ;  /* 0x000000c000017945 */ /* 0x000fe20003800000 */
[----:B------:R-:W-:Y:S02]  /*7f60*/  ISETP.LT.OR P6, PT, R0, 0xf9, !P1 ;  /* 0x000000f90000780c */ /* 0x000fe40004fc1670 */
[----:B------:R-:W-:Y:S02]  /*7f70*/  IADD3 R163, P3, R160, 0x80, RZ ;  /* 0x00000080a0a37810 */ /* 0x000fe40007f7e0ff */
        /* <DEDUP_REMOVED lines=9> */
.L_x_280:
[----:B------:R-:W-:Y:S05]  /*8010*/  BSYNC B1 ;  /* 0x0000000000017941 */ /* 0x000fea0003800000 */
.L_x_279:
        /* <DEDUP_REMOVED lines=8> */
.L_x_282:
[----:B------:R-:W-:Y:S05]  /*80a0*/  BSYNC B1 ;  /* 0x0000000000017941 */ /* 0x000fea0003800000 */
.L_x_281:
        /* <DEDUP_REMOVED lines=8> */
.L_x_284:
[----:B------:R-:W-:Y:S05]  /*8130*/  BSYNC B1 ;  /* 0x0000000000017941 */ /* 0x000fea0003800000 */
.L_x_283:
        /* <DEDUP_REMOVED lines=8> */
.L_x_286:
[----:B------:R-:W-:Y:S05]  /*81c0*/  BSYNC B1 ;  /* 0x0000000000017941 */ /* 0x000fea0003800000 */
.L_x_285:
[----:B-1----:R-:W2:Y:S01]  /*81d0*/  LDL.LU R3, [R1+0x1f0] ;  /* 0x0001f00001037983 */ /* 0x002ea20000300800 */
[----:B------:R-:W-:Y:S01]  /*81e0*/  BSSY B1, `(.L_x_287) ;  /* 0x0000008000017945 */ /* 0x000fe20003800000 */
[----:B------:R-:W-:-:S04]  /*81f0*/  IMAD.WIDE.U32 R160, R163, R20, R158 ;  /* 0x00000014a3a07225 */ /* 0x000fc800078e009e */
[----:B--2---:R-:W-:-:S05]  /*8200*/  @!P6 IMAD R3, R3, R17, R2 ;  /* 0x000000110303e224 */ /* 0x004fca00078e0202 */
[----:B------:R1:W-:Y:S01]  /*8210*/  @!P6 STG.E.U8 desc[UR36][R4.64+0xf8], R3 ;  /* 0x0000f8030400e986 */ /* 0x0003e2000c101124 */
[----:B------:R-:W-:Y:S05]  /*8220*/  @P1 BRA `(.L_x_288) ;  /* 0x00000000000c1947 */ /* 0x000fea0003800000 */
[----:B------:R-:W1:Y:S02]  /*8230*/  LDG.E.U8 R16, desc[UR36][R14.64+0xf9] ;  /* 0x0000f9240e107981 */ /* 0x000e64000c1e1100 */
[----:B-1----:R-:W-:-:S05]  /*8240*/  PRMT R3, R16, 0x8880, RZ ;  /* 0x0000888010037816 */ /* 0x002fca00000000ff */
[----:B------:R-:W-:-:S07]  /*8250*/  IMAD R2, R3, R18, RZ ;  /* 0x0000001203027224 */ /* 0x000fce00078e02ff */
.L_x_288:
[----:B------:R-:W-:Y:S05]  /*8260*/  BSYNC B1 ;  /* 0x0000000000017941 */ /* 0x000fea0003800000 */
.L_x_287:
[----:B-1----:R-:W2:Y:S01]  /*8270*/  LDL.LU R3, [R1+0x1f4] ;  /* 0x0001f40001037983 */ /* 0x002ea20000300800 */
[----:B------:R-:W-:Y:S01]  /*8280*/  IMAD.WIDE.U32 R158, R163, R20, R152 ;  /* 0x00000014a39e7225 */ /* 0x000fe200078e0098 */
[----:B------:R-:W-:Y:S01]  /*8290*/  ISETP.GE.AND P2, PT, R154, 0x81, PT ;  /* 0x000000819a00780c */ /* 0x000fe20003f46270 */
[----:B------:R-:W-:Y:S01]  /*82a0*/  BSSY B1, `(.L_x_289) ;  /* 0x000000e000017945 */ /* 0x000fe20003800000 */
[-C--:B------:R-:W-:Y:S01]  /*82b0*/  IADD3 R156, P5, P4, R156, R22.reuse, R160 ;  /* 0x000000169c9c7210 */ /* 0x080fe20007cbe0a0 */
[----:B0-----:R-:W-:Y:S01]  /*82c0*/  IMAD.X R15, RZ, RZ, UR9, P3 ;  /* 0x00000009ff0f7e24 */ /* 0x001fe200098e06ff */
[----:B------:R-:W-:Y:S02]  /*82d0*/  ISETP.LT.OR P6, PT, R0, 0x1, !P2 ;  /* 0x000000010000780c */ /* 0x000fe400057c1670 */
[----:B------:R-:W-:Y:S01]  /*82e0*/  IADD3 R14, P3, R158, R22, RZ ;  /* 0x000000169e0e7210 */ /* 0x000fe20007f7e0ff */
[----:B------:R-:W-:Y:S02]  /*82f0*/  IMAD R20, R15, R20, RZ ;  /* 0x000000140f147224 */ /* 0x000fe400078e02ff */
[----:B--2---:R-:W-:-:S05]  /*8300*/  @!P1 IMAD R3, R3, R17, R2 ;  /* 0x0000001103039224 */ /* 0x004fca00078e0202 */
[----:B------:R0:W-:Y:S01]  /*8310*/  @!P1 STG.E.U8 desc[UR36][R4.64+0xf9], R3 ;  /* 0x0000f90304009986 */ /* 0x0001e2000c101124 */
[C---:B------:R-:W-:Y:S02]  /*8320*/  ISETP.LT.OR P1, PT, R0.reuse, 0xf9, !P0 ;  /* 0x000000f90000780c */ /* 0x040fe40004721670 */
[----:B------:R-:W-:-:S11]  /*8330*/  ISETP.LT.OR P0, PT, R0, 0xfa, !P0 ;  /* 0x000000fa0000780c */ /* 0x000fd60004701670 */
[----:B0-----:R-:W-:Y:S05]  /*8340*/  @P1 BRA `(.L_x_290) ;  /* 0x00000000000c1947 */ /* 0x001fea0003800000 */
[----:B------:R-:W2:Y:S02]  /*8350*/  LDG.E.U8 R16, desc[UR36][R12.64+0xf8] ;  /* 0x0000f8240c107981 */ /* 0x000ea4000c1e1100 */
[----:B--2---:R-:W-:-:S05]  /*8360*/  PRMT R3, R16, 0x8880, RZ ;  /* 0x0000888010037816 */ /* 0x004fca00000000ff */
[----:B------:R-:W-:-:S07]  /*8370*/  IMAD R2, R3, R18, RZ ;  /* 0x0000001203027224 */ /* 0x000fce00078e02ff */
.L_x_290:
[----:B------:R-:W-:Y:S05]  /*8380*/  BSYNC B1 ;  /* 0x0000000000017941 */ /* 0x000fea0003800000 */
.L_x_289:
[----:B------:R-:W2:Y:S01]  /*8390*/  LDL.LU R3, [R1+0x1f8] ;  /* 0x0001f80001037983 */ /* 0x000ea20000300800 */
[----:B------:R-:W-:Y:S01]  /*83a0*/  BSSY B1, `(.L_x_291) ;  /* 0x0000008000017945 */ /* 0x000fe20003800000 */
[----:B------:R-:W-:Y:S02]  /*83b0*/  IMAD R21, R163, R21, R20 ;  /* 0x00000015a3157224 */ /* 0x000fe400078e0214 */
[----:B--2---:R-:W-:-:S05]  /*83c0*/  @!P1 IMAD R3, R3, R17, R2 ;  /* 0x0000001103039224 */ /* 0x004fca00078e0202 */
[----:B------:R0:W-:Y:S01]  /*83d0*/  @!P1 STG.E.U8 desc[UR36][R10.64+0xf8], R3 ;  /* 0x0000f8030a009986 */ /* 0x0001e2000c101124 */
[----:B------:R-:W-:Y:S05]  /*83e0*/  @P0 BRA `(.L_x_292) ;  /* 0x00000000000c0947 */ /* 0x000fea0003800000 */
[----:B------:R-:W0:Y:S02]  /*83f0*/  LDG.E.U8 R16, desc[UR36][R12.64+0xf9] ;  /* 0x0000f9240c107981 */ /* 0x000e24000c1e1100 */
[----:B0-----:R-:W-:-:S05]  /*8400*/  PRMT R3, R16, 0x8880, RZ ;  /* 0x0000888010037816 */ /* 0x001fca00000000ff */
[----:B------:R-:W-:-:S07]  /*8410*/  IMAD R2, R3, R18, RZ ;  /* 0x0000001203027224 */ /* 0x000fce00078e02ff */
.L_x_292:
[----:B------:R-:W-:Y:S05]  /*8420*/  BSYNC B1 ;  /* 0x0000000000017941 */ /* 0x000fea0003800000 */
.L_x_291:
[----:B0-----:R-:W2:Y:S01]  /*8430*/  LDL.LU R3, [R1+0x1fc] ;  /* 0x0001fc0001037983 */ /* 0x001ea20000300800 */
[----:B------:R-:W-:Y:S01]  /*8440*/  BSSY B1, `(.L_x_293) ;  /* 0x0000009000017945 */ /* 0x000fe20003800000 */
[----:B------:R-:W-:Y:S01]  /*8450*/  IADD3.X R15, R23, R159, R21, P3, !PT ;  /* 0x0000009f170f7210 */ /* 0x000fe20001ffe415 */
[----:B------:R-:W-:Y:S02]  /*8460*/  IMAD.IADD R160, R21, 0x1, R161 ;  /* 0x0000000115a07824 */ /* 0x000fe400078e02a1 */
[----:B--2---:R-:W-:-:S05]  /*8470*/  @!P0 IMAD R3, R3, R17, R2 ;  /* 0x0000001103038224 */ /* 0x004fca00078e0202 */
[----:B------:R0:W-:Y:S01]  /*8480*/  @!P0 STG.E.U8 desc[UR36][R10.64+0xf9], R3 ;  /* 0x0000f9030a008986 */ /* 0x0001e2000c101124 */
[----:B------:R-:W-:Y:S05]  /*8490*/  @P6 BRA `(.L_x_294) ;  /* 0x00000000000c6947 */ /* 0x000fea0003800000 */
[----:B------:R-:W0:Y:S02]  /*84a0*/  LDG.E.U8 R16, desc[UR36][R14.64] ;  /* 0x000000240e107981 */ /* 0x000e24000c1e1100 */
[----:B0-----:R-:W-:-:S05]  /*84b0*/  PRMT R3, R16, 0x8880, RZ ;  /* 0x0000888010037816 */ /* 0x001fca00000000ff */
[----:B------:R-:W-:-:S07]  /*84c0*/  IMAD R2, R3, R18, RZ ;  /* 0x0000001203027224 */ /* 0x000fce00078e02ff */
.L_x_294:
[----:B------:R-:W-:Y:S05]  /*84d0*/  BSYNC B1 ;  /* 0x0000000000017941 */ /* 0x000fea0003800000 */
.L_x_293:
[----:B------:R-:W-:Y:S01]  /*84e0*/  ISETP.LT.OR P3, PT, R0, 0x2, !P2 ;  /* 0x000000020000780c */ /* 0x000fe20005761670 */
[----:B0-----:R-:W-:Y:S01]  /*84f0*/  @!P6 IMAD R3, R24, R17, R2 ;  /* 0x000000111803e224 */ /* 0x001fe200078e0202 */
[----:B------:R-:W-:Y:S01]  /*8500*/  ISETP.GE.AND P0, PT, R154, 0x89, PT ;  /* 0x000000899a00780c */ /* 0x000fe20003f06270 */
[----:B------:R-:W-:Y:S01]  /*8510*/  BSSY B1, `(.L_x_295) ;  /* 0x000000b000017945 */ /* 0x000fe20003800000 */
[----:B------:R-:W-:Y:S02]  /*8520*/  IADD3.X R157, R153, R23, R160, P5, P4 ;  /* 0x00000017999d7210 */ /* 0x000fe40002fe84a0 */
[----:B------:R0:W-:Y:S01]  /*8530*/  @!P6 STG.E.U8 desc[UR36][R6.64], R3 ;  /* 0x000000030600e986 */ /* 0x0001e2000c101124 */
[C---:B------:R-:W-:Y:S02]  /*8540*/  ISETP.LT.OR P4, PT, R0.reuse, 0x1, !P0 ;  /* 0x000000010000780c */ /* 0x040fe40004781670 */
[C---:B------:R-:W-:Y:S02]  /*8550*/  ISETP.LT.OR P5, PT, R0.reuse, 0x2, !P0 ;  /* 0x000000020000780c */ /* 0x040fe400047a1670 */
[----:B------:R-:W-:-:S02]  /*8560*/  ISETP.LT.OR P6, PT, R0, 0x9, !P2 ;  /* 0x000000090000780c */ /* 0x000fc400057c1670 */
[----:B------:R-:W-:Y:S01]  /*8570*/  ISETP.LT.OR P1, PT, R0, 0xa, !P2 ;  /* 0x0000000a0000780c */ /* 0x000fe20005721670 */
[----:B------:R-:W-:-:S12]  /*8580*/  @P3 BRA `(.L_x_296) ;  /* 0x00000000000c3947 */ /* 0x000fd80003800000 */
[----:B------:R-:W0:Y:S02]  /*8590*/  LDG.E.U8 R16, desc[UR36][R14.64+0x1] ;  /* 0x000001240e107981 */ /* 0x000e24000c1e1100 */
[----:B0-----:R-:W-:-:S05]  /*85a0*/  PRMT R3, R16, 0x8880, RZ ;  /* 0x0000888010037816 */ /* 0x001fca00000000ff */
[----:B------:R-:W-:-:S07]  /*85b0*/  IMAD R2, R3, R18, RZ ;  /* 0x0000001203027224 */ /* 0x000fce00078e02ff */
.L_x_296:
[----:B------:R-:W-:Y:S05]  /*85c0*/  BSYNC B1 ;  /* 0x0000000000017941 */ /* 0x000fea0003800000 */
.L_x_295:
[----:B------:R-:W-:Y:S01]  /*85d0*/  @!P3 IMAD R25, R25, R17, R2 ;  /* 0x000000111919b224 */ /* 0x000fe200078e0202 */
[----:B------:R-:W-:Y:S04]  /*85e0*/  BSSY B1, `(.L_x_297) ;  /* 0x0000006000017945 */ /* 0x000fe80003800000 */
[----:B------:R1:W-:Y:S01]  /*85f0*/  @!P3 STG.E.U8 desc[UR36][R6.64+0x1], R25 ;  /* 0x000001190600b986 */ /* 0x0003e2000c101124 */
[----:B------:R-:W-:Y:S05]  /*8600*/  @P4 BRA `(.L_x_298) ;  /* 0x00000000000c4947 */ /* 0x000fea0003800000 */
[----:B------:R-:W0:Y:S02]  /*8610*/  LDG.E.U8 R16, desc[UR36][R156.64] ;  /* 0x000000249c107981 */ /* 0x000e24000c1e1100 */
[----:B0-----:R-:W-:-:S05]  /*8620*/  PRMT R3, R16, 0x8880, RZ ;  /* 0x0000888010037816 */ /* 0x001fca00000000ff */
[----:B------:R-:W-:-:S07]  /*8630*/  IMAD R2, R3, R18, RZ ;  /* 0x0000001203027224 */ /* 0x000fce00078e02ff */
.L_x_298:
[----:B------:R-:W-:Y:S05]  /*8640*/  BSYNC B1 ;  /* 0x0000000000017941 */ /* 0x000fea0003800000 */
.L_x_297:
[----:B0-----:R-:W-:Y:S01]  /*8650*/  @!P4 IMAD R3, R26, R17, R2 ;  /* 0x000000111a03c224 */ /* 0x001fe200078e0202 */
[----:B------:R-:W-:Y:S04]  /*8660*/  BSSY B1, `(.L_x_299) ;  /* 0x0000006000017945 */ /* 0x000fe80003800000 */
[----:B------:R0:W-:Y:S01]  /*8670*/  @!P4 STG.E.U8 desc[UR36][R8.64], R3 ;  /* 0x000000030800c986 */ /* 0x0001e2000c101124 */
[----:B------:R-:W-:Y:S05]  /*8680*/  @P5 BRA `(.L_x_300) ;  /* 0x00000000000c5947 */ /* 0x000fea0003800000 */
[----:B------:R-:W0:Y:S02]  /*8690*/  LDG.E.U8 R16, desc[UR36][R156.64+0x1] ;  /* 0x000001249c107981 */ /* 0x000e24000c1e1100 */
[----:B0-----:R-:W-:-:S05]  /*86a0*/  PRMT R3, R16, 0x8880, RZ ;  /* 0x0000888010037816 */ /* 0x001fca00000000ff */
[----:B------:R-:W-:-:S07]  /*86b0*/  IMAD R2, R3, R18, RZ ;  /* 0x0000001203027224 */ /* 0x000fce00078e02ff */
.L_x_300:
[----:B------:R-:W-:Y:S05]  /*86c0*/  BSYNC B1 ;  /* 0x0000000000017941 */ /* 0x000fea0003800000 */
.L_x_299:
[----:B------:R-:W-:Y:S01]  /*86d0*/  @!P5 IMAD R27, R27, R17, R2 ;  /* 0x000000111b1bd224 */ /* 0x000fe200078e0202 */
[----:B------:R-:W-:Y:S04]  /*86e0*/  BSSY B1, `(.L_x_301) ;  /* 0x0000006000017945 */ /* 0x000fe80003800000 */
[----:B------:R2:W-:Y:S01]  /*86f0*/  @!P5 STG.E.U8 desc[UR36][R8.64+0x1], R27 ;  /* 0x0000011b0800d986 */ /* 0x0005e2000c101124 */
[----:B------:R-:W-:Y:S05]  /*8700*/  @P6 BRA `(.L_x_302) ;  /* 0x00000000000c6947 */ /* 0x000fea0003800000 */
[----:B------:R-:W0:Y:S02]  /*8710*/  LDG.E.U8 R16, desc[UR36][R14.64+0x8] ;  /* 0x000008240e107981 */ /* 0x000e24000c1e1100 */
[----:B0-----:R-:W-:-:S05]  /*8720*/  PRMT R3, R16, 0x8880, RZ ;  /* 0x0000888010037816 */ /* 0x001fca00000000ff */
[----:B------:R-:W-:-:S07]  /*8730*/  IMAD R2, R3, R18, RZ ;  /* 0x0000001203027224 */ /* 0x000fce00078e02ff */
.L_x_302:
[----:B------:R-:W-:Y:S05]  /*8740*/  BSYNC B1 ;  /* 0x0000000000017941 */ /* 0x000fea0003800000 */
.L_x_301:
[----:B0-----:R-:W-:Y:S01]  /*8750*/  @!P6 IMAD R3, R28, R17, R2 ;  /* 0x000000111c03e224 */ /* 0x001fe200078e0202 */
[----:B------:R-:W-:Y:S04]  /*8760*/  BSSY B1, `(.L_x_303) ;  /* 0x0000006000017945 */ /* 0x000fe80003800000 */
[----:B------:R0:W-:Y:S01]  /*8770*/  @!P6 STG.E.U8 desc[UR36][R6.64+0x8], R3 ;  /* 0x000008030600e986 */ /* 0x0001e2000c101124 */
[----:B------:R-:W-:Y:S05]  /*8780*/  @P1 BRA `(.L_x_304) ;  /* 0x00000000000c1947 */ /* 0x000fea0003800000 */
[----:B------:R-:W0:Y:S02]  /*8790*/  LDG.E.U8 R16, desc[UR36][R14.64+0x9] ;  /* 0x000009240e107981 */ /* 0x000e24000c1e1100 */
[----:B0-----:R-:W-:-:S05]  /*87a0*/  PRMT R3, R16, 0x8880, RZ ;  /* 0x0000888010037816 */ /* 0x001fca00000000ff */
[----:B------:R-:W-:-:S07]  /*87b0*/  IMAD R2, R3, R18, RZ ;  /* 0x0000001203027224 */ /* 0x000fce00078e02ff */
.L_x_304:
[----:B------:R-:W-:Y:S05]  /*87c0*/  BSYNC B1 ;  /* 0x0000000000017941 */ /* 0x000fea0003800000 */
.L_x_303:
[C---:B------:R-:W-:Y:S01]  /*87d0*/  ISETP.LT.OR P4, PT, R0.reuse, 0x9, !P0 ;  /* 0x000000090000780c */ /* 0x040fe20004781670 */
[----:B------:R-:W-:Y:S01]  /*87e0*/  @!P1 IMAD R29, R29, R17, R2 ;  /* 0x000000111d1d9224 */ /* 0x000fe200078e0202 */
[----:B------:R-:W-:Y:S01]  /*87f0*/  BSSY B1, `(.L_x_305) ;  /* 0x000000a000017945 */ /* 0x000fe20003800000 */
[C---:B------:R-:W-:Y:S02]  /*8800*/  ISETP.LT.OR P3, PT, R0.reuse, 0xa, !P0 ;  /* 0x0000000a0000780c */ /* 0x040fe40004761670 */
[C---:B------:R-:W-:Y:S01]  /*8810*/  ISETP.LT.OR P5, PT, R0.reuse, 0x11, !P2 ;  /* 0x000000110000780c */ /* 0x040fe200057a1670 */
[----:B------:R3:W-:Y:S01]  /*8820*/  @!P1 STG.E.U8 desc[UR36][R6.64+0x9], R29 ;  /* 0x0000091d06009986 */ /* 0x0007e2000c101124 */
[C---:B------:R-:W-:Y:S02]  /*8830*/  ISETP.LT.OR P6, PT, R0.reuse, 0x12, !P2 ;  /* 0x000000120000780c */ /* 0x040fe400057c1670 */
[----:B------:R-:W-:-:S04]  /*8840*/  ISETP.LT.OR P1, PT, R0, 0x11, !P0 ;  /* 0x000000110000780c */ /* 0x000fc80004721670 */
[----:B------:R-:W-:Y:S09]  /*8850*/  @P4 BRA `(.L_x_306) ;  /* 0x00000000000c4947 */ /* 0x000ff20003800000 */
[----:B------:R-:W0:Y:S02]  /*8860*/  LDG.E.U8 R16, desc[UR36][R156.64+0x8] ;  /* 0x000008249c107981 */ /* 0x000e24000c1e1100 */
[----:B0-----:R-:W-:-:S05]  /*8870*/  PRMT R3, R16, 0x8880, RZ ;  /* 0x0000888010037816 */ /* 0x001fca00000000ff */
[----:B------:R-:W-:-:S07]  /*8880*/  IMAD R2, R3, R18, RZ ;  /* 0x0000001203027224 */ /* 0x000fce00078e02ff */
.L_x_306:
[----:B------:R-:W-:Y:S05]  /*8890*/  BSYNC B1 ;  /* 0x0000000000017941 */ /* 0x000fea0003800000 */
.L_x_305:
[----:B0-----:R-:W-:Y:S01]  /*88a0*/  @!P4 IMAD R3, R30, R17, R2 ;  /* 0x000000111e03c224 */ /* 0x001fe200078e0202 */
[----:B------:R-:W-:Y:S04]  /*88b0*/  BSSY B1, `(.L_x_307) ;  /* 0x0000006000017945 */ /* 0x000fe80003800000 */
[----:B------:R0:W-:Y:S01]  /*88c0*/  @!P4 STG.E.U8 desc[UR36][R8.64+0x8], R3 ;  /* 0x000008030800c986 */ /* 0x0001e2000c101124 */
[----:B------:R-:W-:Y:S05]  /*88d0*/  @P3 BRA `(.L_x_308) ;  /* 0x00000000000c3947 */ /* 0x000fea0003800000 */
[----:B------:R-:W0:Y:S02]  /*88e0*/  LDG.E.U8 R16, desc[UR36][R156.64+0x9] ;  /* 0x000009249c107981 */ /* 0x000e24000c1e1100 */
[----:B0-----:R-:W-:-:S05]  /*88f0*/  PRMT R3, R16, 0x8880, RZ ;  /* 0x0000888010037816 */ /* 0x001fca00000000ff */
[----:B------:R-:W-:-:S07]  /*8900*/  IMAD R2, R3, R18, RZ ;  /* 0x0000001203027224 */ /* 0x000fce00078e02ff */
.L_x_308:
[----:B------:R-:W-:Y:S05]  /*8910*/  BSYNC B1 ;  /* 0x0000000000017941 */ /* 0x000fea0003800000 */
.L_x_307:
[----:B------:R-:W-:Y:S01]  /*8920*/  @!P3 IMAD R31, R31, R17, R2 ;  /* 0x000000111f1fb224 */ /* 0x000fe200078e0202 */
[----:B------:R-:W-:Y:S04]  /*8930*/  BSSY B1, `(.L_x_309) ;  /* 0x0000006000017945 */ /* 0x000fe80003800000 */
[----:B------:R4:W-:Y:S01]  /*8940*/  @!P3 STG.E.U8 desc[UR36][R8.64+0x9], R31 ;  /* 0x0000091f0800b986 */ /* 0x0009e2000c101124 */
[----:B------:R-:W-:Y:S05]  /*8950*/  @P5 BRA `(.L_x_310) ;  /* 0x00000000000c5947 */ /* 0x000fea0003800000 */
[----:B------:R-:W0:Y:S02]  /*8960*/  LDG.E.U8 R16, desc[UR36][R14.64+0x10] ;  /* 0x000010240e107981 */ /* 0x000e24000c1e1100 */
[----:B0-----:R-:W-:-:S05]  /*8970*/  PRMT R3, R16, 0x8880, RZ ;  /* 0x0000888010037816 */ /* 0x001fca00000000ff */
[----:B------:R-:W-:-:S07]  /*8980*/  IMAD R2, R3, R18, RZ ;  /* 0x0000001203027224 */ /* 0x000fce00078e02ff */
.L_x_310:
[----:B------:R-:W-:Y:S05]  /*8990*/  BSYNC B1 ;  /* 0x0000000000017941 */ /* 0x000fea0003800000 */
.L_x_309:
[----:B0-----:R-:W-:Y:S01]  /*89a0*/  @!P5 IMAD R3, R32, R17, R2 ;  /* 0x000000112003d224 */ /* 0x001fe200078e0202 */
[----:B------:R-:W-:Y:S04]  /*89b0*/  BSSY B1, `(.L_x_311) ;  /* 0x0000006000017945 */ /* 0x000fe80003800000 */
[----:B------:R0:W-:Y:S01]  /*89c0*/  @!P5 STG.E.U8 desc[UR36][R6.64+0x10], R3 ;  /* 0x000010030600d986 */ /* 0x0001e2000c101124 */
[----:B------:R-:W-:Y:S05]  /*89d0*/  @P6 BRA `(.L_x_312) ;  /* 0x00000000000c6947 */ /* 0x000fea0003800000 */
[----:B------:R-:W0:Y:S02]  /*89e0*/  LDG.E.U8 R16, desc[UR36][R14.64+0x11] ;  /* 0x000011240e107981 */ /* 0x000e24000c1e1100 */
[----:B0-----:R-:W-:-:S05]  /*89f0*/  PRMT R3, R16, 0x8880, RZ ;  /* 0x0000888010037816 */ /* 0x001fca00000000ff */
[----:B------:R-:W-:-:S07]  /*8a00*/  IMAD R2, R3, R18, RZ ;  /* 0x0000001203027224 */ /* 0x000fce00078e02ff */
.L_x_312:
[----:B------:R-:W-:Y:S05]  /*8a10*/  BSYNC B1 ;  /* 0x0000000000017941 */ /* 0x000fea0003800000 */
.L_x_311:
[----:B------:R-:W-:Y:S01]  /*8a20*/  @!P6 IMAD R33, R33, R17, R2 ;  /* 0x000000112121e224 */ /* 0x000fe200078e0202 */
[----:B------:R-:W-:Y:S04]  /*8a30*/  BSSY B1, `(.L_x_313) ;  /* 0x0000006000017945 */ /* 0x000fe80003800000 */
[----:B------:R0:W-:Y:S01]  /*8a40*/  @!P6 STG.E.U8 desc[UR36][R6.64+0x11], R33 ;  /* 0x000011210600e986 */ /* 0x0001e2000c101124 */
[----:B------:R-:W-:Y:S05]  /*8a50*/  @P1 BRA `(.L_x_314) ;  /* 0x00000000000c1947 */ /* 0x000fea0003800000 */
[----:B------:R-:W0:Y:S02]  /*8a60*/  LDG.E.U8 R16, desc[UR36][R156.64+0x10] ;  /* 0x000010249c107981 */ /* 0x000e24000c1e1100 */
[----:B0-----:R-:W-:-:S05]  /*8a70*/  PRMT R3, R16, 0x8880, RZ ;  /* 0x0000888010037816 */ /* 0x001fca00000000ff */
[----:B------:R-:W-:-:S07]  /*8a80*/  IMAD R2, R3, R18, RZ ;  /* 0x0000001203027224 */ /* 0x000fce00078e02ff */
.L_x_314:
[----:B------:R-:W-:Y:S05]  /*8a90*/  BSYNC B1 ;  /* 0x0000000000017941 */ /* 0x000fea0003800000 */
.L_x_313:
[----:B------:R-:W-:Y:S01]  /*8aa0*/  ISETP.LT.OR P4, PT, R0, 0x12, !P0 ;  /* 0x000000120000780c */ /* 0x000fe20004781670 */
[----:B0-----:R-:W-:Y:S01]  /*8ab0*/  @!P1 IMAD R3, R34, R17, R2 ;  /* 0x0000001122039224 */ /* 0x001fe200078e0202 */
        /* <DEDUP_REMOVED lines=10> */
.L_x_316:
[----:B------:R-:W-:Y:S05]  /*8b60*/  BSYNC B1 ;  /* 0x0000000000017941 */ /* 0x000fea0003800000 */
.L_x_315:
[----:B------:R-:W-:Y:S01]  /*8b70*/  @!P4 IMAD R35, R35, R17, R2 ;  /* 0x000000112323c224 */ /* 0x000fe200078e0202 */
[----:B------:R-:W-:Y:S04]  /*8b80*/  BSSY B1, `(.L_x_317) ;  /* 0x0000006000017945 */ /* 0x000fe80003800000 */
[----:B------:R0:W-:Y:S01]  /*8b90*/  @!P4 STG.E.U8 desc[UR36][R8.64+0x11], R35 ;  /* 0x000011230800c986 */ /* 0x0001e2000c101124 */
[----:B------:R-:W-:Y:S05]  /*8ba0*/  @P3 BRA `(.L_x_318) ;  /* 0x00000000000c3947 */ /* 0x000fea0003800000 */
[----:B------:R-:W0:Y:S02]  /*8bb0*/  LDG.E.U8 R16, desc[UR36][R14.64+0x18] ;  /* 0x000018240e107981 */ /* 0x000e24000c1e1100 */
[----:B0-----:R-:W-:-:S05]  /*8bc0*/  PRMT R3, R16, 0x8880, RZ ;  /* 0x0000888010037816 */ /* 0x001fca00000000ff */
[----:B------:R-:W-:-:S07]  /*8bd0*/  IMAD R2, R3, R18, RZ ;  /* 0x0000001203027224 */ /* 0x000fce00078e02ff */
.L_x_318:
[----:B------:R-:W-:Y:S05]  /*8be0*/  BSYNC B1 ;  /* 0x0000000000017941 */ /* 0x000fea0003800000 */
.L_x_317:
[----:B0-----:R-:W-:Y:S01]  /*8bf0*/  @!P3 IMAD R3, R36, R17, R2 ;  /* 0x000000112403b224 */ /* 0x001fe200078e0202 */
[----:B------:R-:W-:Y:S04]  /*8c00*/  BSSY B1, `(.L_x_319) ;  /* 0x0000006000017945 */ /* 0x000fe80003800000 */
[----:B------:R0:W-:Y:S01]  /*8c10*/  @!P3 STG.E.U8 desc[UR36][R6.64+0x18], R3 ;  /* 0x000018030600b986 */ /* 0x0001e2000c101124 */
[----:B------:R-:W-:Y:S05]  /*8c20*/  @P5 BRA `(.L_x_320) ;  /* 0x00000000000c5947 */ /* 0x000fea0003800000 */
[----:B------:R-:W0:Y:S02]  /*8c30*/  LDG.E.U8 R16, desc[UR36][R14.64+0x19] ;  /* 0x000019240e107981 */ /* 0x000e24000c1e1100 */
[----:B0-----:R-:W-:-:S05]  /*8c40*/  PRMT R3, R16, 0x8880, RZ ;  /* 0x0000888010037816 */ /* 0x001fca00000000ff */
[----:B------:R-:W-:-:S07]  /*8c50*/  IMAD R2, R3, R18, RZ ;  /* 0x0000001203027224 */ /* 0x000fce00078e02ff */
.L_x_320:
[----:B------:R-:W-:Y:S05]  /*8c60*/  BSYNC B1 ;  /* 0x0000000000017941 */ /* 0x000fea0003800000 */
.L_x_319:
[----:B------:R-:W-:Y:S01]  /*8c70*/  @!P5 IMAD R37, R37, R17, R2 ;  /* 0x000000112525d224 */ /* 0x000fe200078e0202 */
[----:B------:R-:W-:Y:S04]  /*8c80*/  BSSY B1, `(.L_x_321) ;  /* 0x0000006000017945 */ /* 0x000fe80003800000 */
[----:B------:R0:W-:Y:S01]  /*8c90*/  @!P5 STG.E.U8 desc[UR36][R6.64+0x19], R37 ;  /* 0x000019250600d986 */ /* 0x0001e2000c101124 */
[----:B------:R-:W-:Y:S05]  /*8ca0*/  @P6 BRA `(.L_x_322) ;  /* 0x00000000000c6947 */ /* 0x000fea0003800000 */
[----:B------:R-:W0:Y:S02]  /*8cb0*/  LDG.E.U8 R16, desc[UR36][R156.64+0x18] ;  /* 0x000018249c107981 */ /* 0x000e24000c1e1100 */
[----:B0-----:R-:W-:-:S05]  /*8cc0*/  PRMT R3, R16, 0x8880, RZ ;  /* 0x0000888010037816 */ /* 0x001fca00000000ff */
[----:B------:R-:W-:-:S07]  /*8cd0*/  IMAD R2, R3, R18, RZ ;  /* 0x0000001203027224 */ /* 0x000fce00078e02ff */
.L_x_322:
[----:B------:R-:W-:Y:S05]  /*8ce0*/  BSYNC B1 ;  /* 0x0000000000017941 */ /* 0x000fea0003800000 */
.L_x_321:
[----:B0-----:R-:W-:Y:S01]  /*8cf0*/  @!P6 IMAD R3, R38, R17, R2 ;  /* 0x000000112603e224 */ /* 0x001fe200078e0202 */
[----:B------:R-:W-:Y:S04]  /*8d00*/  BSSY B1, `(.L_x_323) ;  /* 0x0000006000017945 */ /* 0x000fe80003800000 */
[----:B------:R0:W-:Y:S01]  /*8d10*/  @!P6 STG.E.U8 desc[UR36][R8.64+0x18], R3 ;  /* 0x000018030800e986 */ /* 0x0001e2000c101124 */
[----:B------:R-:W-:Y:S05]  /*8d20*/  @P1 BRA `(.L_x_324) ;  /* 0x00000000000c1947 */ /* 0x000fea0003800000 */
[----:B------:R-:W0:Y:S02]  /*8d30*/  LDG.E.U8 R16, desc[UR36][R156.64+0x19] ;  /* 0x000019249c107981 */ /* 0x000e24000c1e1100 */
[----:B0-----:R-:W-:-:S05]  /*8d40*/  PRMT R3, R16, 0x8880, RZ ;  /* 0x0000888010037816 */ /* 0x001fca00000000ff */
[----:B------:R-:W-:-:S07]  /*8d50*/  IMAD R2, R3, R18, RZ ;  /* 0x0000001203027224 */ /* 0x000fce00078e02ff */
.L_x_324:
[----:B------:R-:W-:Y:S05]  /*8d60*/  BSYNC B1 ;  /* 0x0000000000017941 */ /* 0x000fea0003800000 */
.L_x_323:
        /* <DEDUP_REMOVED lines=12> */
.L_x_326:
[----:B------:R-:W-:Y:S05]  /*8e30*/  BSYNC B1 ;  /* 0x0000000000017941 */ /* 0x000fea0003800000 */
.L_x_325:
[----:B0-----:R-:W-:Y:S01]  /*8e40*/  @!P4 IMAD R3, R40, R17, R2 ;  /* 0x000000112803c224 */ /* 0x001fe200078e0202 */
[----:B------:R-:W-:Y:S04]  /*8e50*/  BSSY B1, `(.L_x_327) ;  /* 0x0000006000017945 */ /* 0x000fe80003800000 */
[----:B------:R0:W-:Y:S01]  /*8e60*/  @!P4 STG.E.U8 desc[UR36][R6.64+0x20], R3 ;  /* 0x000020030600c986 */ /* 0x0001e2000c101124 */
[----:B------:R-:W-:Y:S05]  /*8e70*/  @P3 BRA `(.L_x_328) ;  /* 0x00000000000c3947 */ /* 0x000fea0003800000 */
[----:B------:R-:W0:Y:S02]  /*8e80*/  LDG.E.U8 R16, desc[UR36][R14.64+0x21] ;  /* 0x000021240e107981 */ /* 0x000e24000c1e1100 */
[----:B0-----:R-:W-:-:S05]  /*8e90*/  PRMT R3, R16, 0x8880, RZ ;  /* 0x0000888010037816 */ /* 0x001fca00000000ff */
[----:B------:R-:W-:-:S07]  /*8ea0*/  IMAD R2, R3, R18, RZ ;  /* 0x0000001203027224 */ /* 0x000fce00078e02ff */
.L_x_328:
[----:B------:R-:W-:Y:S05]  /*8eb0*/  BSYNC B1 ;  /* 0x0000000000017941 */ /* 0x000fea0003800000 */
.L_x_327:
[----:B------:R-:W-:Y:S01]  /*8ec0*/  @!P3 IMAD R41, R41, R17, R2 ;  /* 0x000000112929b224 */ /* 0x000fe200078e0202 */
[----:B------:R-:W-:Y:S04]  /*8ed0*/  BSSY B1, `(.L_x_329) ;  /* 0x0000006000017945 */ /* 0x000fe80003800000 */
[----:B------:R0:W-:Y:S01]  /*8ee0*/  @!P3 STG.E.U8 desc[UR36][R6.64+0x21], R41 ;  /* 0x000021290600b986 */ /* 0x0001e2000c101124 */
[----:B------:R-:W-:Y:S05]  /*8ef0*/  @P5 BRA `(.L_x_330) ;  /* 0x00000000000c5947 */ /* 0x000fea0003800000 */
[----:B------:R-:W0:Y:S02]  /*8f00*/  LDG.E.U8 R16, desc[UR36][R156.64+0x20] ;  /* 0x000020249c107981 */ /* 0x000e24000c1e1100 */
[----:B0-----:R-:W-:-:S05]  /*8f10*/  PRMT R3, R16, 0x8880, RZ ;  /* 0x0000888010037816 */ /* 0x001fca00000000ff */
[----:B------:R-:W-:-:S07]  /*8f20*/  IMAD R2, R3, R18, RZ ;  /* 0x0000001203027224 */ /* 0x000fce00078e02ff */
.L_x_330:
[----:B------:R-:W-:Y:S05]  /*8f30*/  BSYNC B1 ;  /* 0x0000000000017941 */ /* 0x000fea0003800000 */
.L_x_329:
[----:B0-----:R-:W-:Y:S01]  /*8f40*/  @!P5 IMAD R3, R42, R17, R2 ;  /* 0x000000112a03d224 */ /* 0x001fe200078e0202 */
[----:B------:R-:W-:Y:S04]  /*8f50*/  BSSY B1, `(.L_x_331) ;  /* 0x0000006000017945 */ /* 0x000fe80003800000 */
[----:B------:R0:W-:Y:S01]  /*8f60*/  @!P5 STG.E.U8 desc[UR36][R8.64+0x20], R3 ;  /* 0x000020030800d986 */ /* 0x0001e2000c101124 */
[----:B------:R-:W-:Y:S05]  /*8f70*/  @P6 BRA `(.L_x_332) ;  /* 0x00000000000c6947 */ /* 0x000fea0003800000 */
[----:B------:R-:W0:Y:S02]  /*8f80*/  LDG.E.U8 R16, desc[UR36][R156.64+0x21] ;  /* 0x000021249c107981 */ /* 0x000e24000c1e1100 */
[----:B0-----:R-:W-:-:S05]  /*8f90*/  PRMT R3, R16, 0x8880, RZ ;  /* 0x0000888010037816 */ /* 0x001fca00000000ff */
[----:B------:R-:W-:-:S07]  /*8fa0*/  IMAD R2, R3, R18, RZ ;  /* 0x0000001203027224 */ /* 0x000fce00078e02ff */
.L_x_332:
[----:B------:R-:W-:Y:S05]  /*8fb0*/  BSYNC B1 ;  /* 0x0000000000017941 */ /* 0x000fea0003800000 */
.L_x_331:
[----:B------:R-:W-:Y:S01]  /*8fc0*/  @!P6 IMAD R43, R43, R17, R2 ;  /* 0x000000112b2be224 */ /* 0x000fe200078e0202 */
[----:B------:R-:W-:Y:S04]  /*8fd0*/  BSSY B1, `(.L_x_333) ;  /* 0x0000006000017945 */ /* 0x000fe80003800000 */
[----:B------:R0:W-:Y:S01]  /*8fe0*/  @!P6 STG.E.U8 desc[UR36][R8.64+0x21], R43 ;  /* 0x0000212b0800e986 */ /* 0x0001e2000c101124 */
[----:B------:R-:W-:Y:S05]  /*8ff0*/  @P1 BRA `(.L_x_334) ;  /* 0x00000000000c1947 */ /* 0x000fea0003800000 */
[----:B------:R-:W0:Y:S02]  /*9000*/  LDG.E.U8 R16, desc[UR36][R14.64+0x28] ;  /* 0x000028240e107981 */ /* 0x000e24000c1e1100 */
[----:B0-----:R-:W-:-:S05]  /*9010*/  PRMT R3, R16, 0x8880, RZ ;  /* 0x0000888010037816 */ /* 0x001fca00000000ff */
[----:B------:R-:W-:-:S07]  /*9020*/  IMAD R2, R3, R18, RZ ;  /* 0x0000001203027224 */ /* 0x000fce00078e02ff */
.L_x_334:
[----:B------:R-:W-:Y:S05]  /*9030*/  BSYNC B1 ;  /* 0x0000000000017941 */ /* 0x000fea0003800000 */
.L_x_333:
        /* <DEDUP_REMOVED lines=12> */
.L_x_336:
[----:B------:R-:W-:Y:S05]  /*9100*/  BSYNC B1 ;  /* 0x0000000000017941 */ /* 0x000fea0003800000 */
.L_x_335:
[----:B------:R-:W-:Y:S01]  /*9110*/  @!P4 IMAD R45, R45, R17, R2 ;  /* 0x000000112d2dc224 */ /* 0x000fe200078e0202 */
[----:B------:R-:W-:Y:S04]  /*9120*/  BSSY B1, `(.L_x_337) ;  /* 0x0000006000017945 */ /* 0x000fe80003800000 */
[----:B------:R0:W-:Y:S01]  /*9130*/  @!P4 STG.E.U8 desc[UR36][R6.64+0x29], R45 ;  /* 0x0000292d0600c986 */ /* 0x0001e2000c101124 */
[----:B------:R-:W-:Y:S05]  /*9140*/  @P3 BRA `(.L_x_338) ;  /* 0x00000000000c3947 */ /* 0x000fea0003800000 */
[----:B------:R-:W0:Y:S02]  /*9150*/  LDG.E.U8 R16, desc[UR36][R156.64+0x28] ;  /* 0x000028249c107981 */ /* 0x000e24000c1e1100 */
[----:B0-----:R-:W-:-:S05]  /*9160*/  PRMT R3, R16, 0x8880, RZ ;  /* 0x0000888010037816 */ /* 0x001fca00000000ff */
[----:B------:R-:W-:-:S07]  /*9170*/  IMAD R2, R3, R18, RZ ;  /* 0x0000001203027224 */ /* 0x000fce00078e02ff */
.L_x_338:
[----:B------:R-:W-:Y:S05]  /*9180*/  BSYNC B1 ;  /* 0x0000000000017941 */ /* 0x000fea0003800000 */
.L_x_337:
[----:B0-----:R-:W-:Y:S01]  /*9190*/  @!P3 IMAD R3, R46, R17, R2 ;  /* 0x000000112e03b224 */ /* 0x001fe200078e0202 */
[----:B------:R-:W-:Y:S04]  /*91a0*/  BSSY B1, `(.L_x_339) ;  /* 0x0000006000017945 */ /* 0x000fe80003800000 */
[----:B------:R0:W-:Y:S01]  /*91b0*/  @!P3 STG.E.U8 desc[UR36][R8.64+0x28], R3 ;  /* 0x000028030800b986 */ /* 0x0001e2000c101124 */
[----:B------:R-:W-:Y:S05]  /*91c0*/  @P5 BRA `(.L_x_340) ;  /* 0x00000000000c5947 */ /* 0x000fea0003800000 */
[----:B------:R-:W0:Y:S02]  /*91d0*/  LDG.E.U8 R16, desc[UR36][R156.64+0x29] ;  /* 0x000029249c107981 */ /* 0x000e24000c1e1100 */
[----:B0-----:R-:W-:-:S05]  /*91e0*/  PRMT R3, R16, 0x8880, RZ ;  /* 0x0000888010037816 */ /* 0x001fca00000000ff */
[----:B------:R-:W-:-:S07]  /*91f0*/  IMAD R2, R3, R18, RZ ;  /* 0x0000001203027224 */ /* 0x000fce00078e02ff */
.L_x_340:
[----:B------:R-:W-:Y:S05]  /*9200*/  BSYNC B1 ;  /* 0x0000000000017941 */ /* 0x000fea0003800000 */
.L_x_339:
[----:B------:R-:W-:Y:S01]  /*9210*/  @!P5 IMAD R47, R47, R17, R2 ;  /* 0x000000112f2fd224 */ /* 0x000fe200078e0202 */
[----:B------:R-:W-:Y:S04]  /*9220*/  BSSY B1, `(.L_x_341) ;  /* 0x0000006000017945 */ /* 0x000fe80003800000 */
[----:B------:R0:W-:Y:S01]  /*9230*/  @!P5 STG.E.U8 desc[UR36][R8.64+0x29], R47 ;  /* 0x0000292f0800d986 */ /* 0x0001e2000c101124 */
[----:B------:R-:W-:Y:S05]  /*9240*/  @P6 BRA `(.L_x_342) ;  /* 0x00000000000c6947 */ /* 0x000fea0003800000 */
[----:B------:R-:W0:Y:S02]  /*9250*/  LDG.E.U8 R16, desc[UR36][R14.64+0x30] ;  /* 0x000030240e107981 */ /* 0x000e24000c1e1100 */
[----:B0-----:R-:W-:-:S05]  /*9260*/  PRMT R3, R16, 0x8880, RZ ;  /* 0x0000888010037816 */ /* 0x001fca00000000ff */
[----:B------:R-:W-:-:S07]  /*9270*/  IMAD R2, R3, R18, RZ ;  /* 0x0000001203027224 */ /* 0x000fce00078e02ff */
.L_x_342:
[----:B------:R-:W-:Y:S05]  /*9280*/  BSYNC B1 ;  /* 0x0000000000017941 */ /* 0x000fea0003800000 */
.L_x_341:
[----:B0-----:R-:W-:Y:S01]  /*9290*/  @!P6 IMAD R3, R48, R17, R2 ;  /* 0x000000113003e224 */ /* 0x001fe200078e0202 */
[----:B------:R-:W-:Y:S04]  /*92a0*/  BSSY B1, `(.L_x_343) ;  /* 0x0000006000017945 */ /* 0x000fe80003800000 */
[----:B------:R0:W-:Y:S01]  /*92b0*/  @!P6 STG.E.U8 desc[UR36][R6.64+0x30], R3 ;  /* 0x000030030600e986 */ /* 0x0001e2000c101124 */
[----:B------:R-:W-:Y:S05]  /*92c0*/  @P1 BRA `(.L_x_344) ;  /* 0x00000000000c1947 */ /* 0x000fea0003800000 */
[----:B------:R-:W0:Y:S02]  /*92d0*/  LDG.E.U8 R16, desc[UR36][R14.64+0x31] ;  /* 0x000031240e107981 */ /* 0x000e24000c1e1100 */
[----:B0-----:R-:W-:-:S05]  /*92e0*/  PRMT R3, R16, 0x8880, RZ ;  /* 0x0000888010037816 */ /* 0x001fca00000000ff */
[----:B------:R-:W-:-:S07]  /*92f0*/  IMAD R2, R3, R18, RZ ;  /* 0x0000001203027224 */ /* 0x000fce00078e02ff */
.L_x_344:
[----:B------:R-:W-:Y:S05]  /*9300*/  BSYNC B1 ;  /* 0x0000000000017941 */ /* 0x000fea0003800000 */
.L_x_343:
        /* <DEDUP_REMOVED lines=12> */
.L_x_346:
[----:B------:R-:W-:Y:S05]  /*93d0*/  BSYNC B1 ;  /* 0x0000000000017941 */ /* 0x000fea0003800000 */
.L_x_345:
[----:B0-----:R-:W-:Y:S01]  /*93e0*/  @!P4 IMAD R3, R50, R17, R2 ;  /* 0x000000113203c224 */ /* 0x001fe200078e0202 */
[----:B------:R-:W-:Y:S04]  /*93f0*/  BSSY B1, `(.L_x_347) ;  /* 0x0000006000017945 */ /* 0x000fe80003800000 */
[----:B------:R0:W-:Y:S01]  /*9400*/  @!P4 STG.E.U8 desc[UR36][R8.64+0x30], R3 ;  /* 0x000030030800c986 */ /* 0x0001e2000c101124 */
[----:B------:R-:W-:Y:S05]  /*9410*/  @P3 BRA `(.L_x_348) ;  /* 0x00000000000c3947 */ /* 0x000fea0003800000 */
[----:B------:R-:W0:Y:S02]  /*9420*/  LDG.E.U8 R16, desc[UR36][R156.64+0x31] ;  /* 0x000031249c107981 */ /* 0x000e24000c1e1100 */
[----:B0-----:R-:W-:-:S05]  /*9430*/  PRMT R3, R16, 0x8880, RZ ;  /* 0x0000888010037816 */ /* 0x001fca00000000ff */
[----:B------:R-:W-:-:S07]  /*9440*/  IMAD R2, R3, R18, RZ ;  /* 0x0000001203027224 */ /* 0x000fce00078e02ff */
.L_x_348:
[----:B------:R-:W-:Y:S05]  /*9450*/  BSYNC B1 ;  /* 0x0000000000017941 */ /* 0x000fea0003800000 */
.L_x_347:
[----:B------:R-:W-:Y:S01]  /*9460*/  @!P3 IMAD R51, R51, R17, R2 ;  /* 0x000000113333b224 */ /* 0x000fe200078e0202 */
[----:B------:R-:W-:Y:S04]  /*9470*/  BSSY B1, `(.L_x_349) ;  /* 0x0000006000017945 */ /* 0x000fe80003800000 */
[----:B------:R0:W-:Y:S01]  /*9480*/  @!P3 STG.E.U8 desc[UR36][R8.64+0x31], R51 ;  /* 0x000031330800b986 */ /* 0x0001e2000c101124 */
[----:B------:R-:W-:Y:S05]  /*9490*/  @P5 BRA `(.L_x_350) ;  /* 0x00000000000c5947 */ /* 0x000fea0003800000 */
[----:B------:R-:W0:Y:S02]  /*94a0*/  LDG.E.U8 R16, desc[UR36][R14.64+0x38] ;  /* 0x000038240e107981 */ /* 0x000e24000c1e1100 */
[----:B0-----:R-:W-:-:S05]  /*94b0*/  PRMT R3, R16, 0x8880, RZ ;  /* 0x0000888010037816 */ /* 0x001fca00000000ff */
[----:B------:R-:W-:-:S07]  /*94c0*/  IMAD R2, R3, R18, RZ ;  /* 0x0000001203027224 */ /* 0x000fce00078e02ff */
.L_x_350:
[----:B------:R-:W-:Y:S05]  /*94d0*/  BSYNC B1 ;  /* 0x0000000000017941 */ /* 0x000fea0003800000 */
.L_x_349:
[----:B0-----:R-:W-:Y:S01]  /*94e0*/  @!P5 IMAD R3, R52, R17, R2 ;  /* 0x000000113403d224 */ /* 0x001fe200078e0202 */
[----:B------:R-:W-:Y:S04]  /*94f0*/  BSSY B1, `(.L_x_351) ;  /* 0x0000006000017945 */ /* 0x000fe80003800000 */
[----:B------:R0:W-:Y:S01]  /*9500*/  @!P5 STG.E.U8 desc[UR36][R6.64+0x38], R3 ;  /* 0x000038030600d986 */ /* 0x0001e2000c101124 */
[----:B------:R-:W-:Y:S05]  /*9510*/  @P6 BRA `(.L_x_352) ;  /* 0x00000000000c6947 */ /* 0x000fea0003800000 */
[----:B------:R-:W0:Y:S02]  /*9520*/  LDG.E.U8 R16, desc[UR36][R14.64+0x39] ;  /* 0x000039240e107981 */ /* 0x000e24000c1e1100 */
[----:B0-----:R-:W-:-:S05]  /*9530*/  PRMT R3, R16, 0x8880, RZ ;  /* 0x0000888010037816 */ /* 0x001fca00000000ff */
[----:B------:R-:W-:-:S07]  /*9540*/  IMAD R2, R3, R18, RZ ;  /* 0x0000001203027224 */ /* 0x000fce00078e02ff */
.L_x_352:
[----:B------:R-:W-:Y:S05]  /*9550*/  BSYNC B1 ;  /* 0x0000000000017941 */ /* 0x000fea0003800000 */
.L_x_351:
[----:B------:R-:W-:Y:S01]  /*9560*/  @!P6 IMAD R53, R53, R17, R2 ;  /* 0x000000113535e224 */ /* 0x000fe200078e0202 */
[----:B------:R-:W-:Y:S04]  /*9570*/  BSSY B1, `(.L_x_353) ;  /* 0x0000006000017945 */ /* 0x000fe80003800000 */
[----:B------:R0:W-:Y:S01]  /*9580*/  @!P6 STG.E.U8 desc[UR36][R6.64+0x39], R53 ;  /* 0x000039350600e986 */ /* 0x0001e2000c101124 */
[----:B------:R-:W-:Y:S05]  /*9590*/  @P1 BRA `(.L_x_354) ;  /* 0x00000000000c1947 */ /* 0x000fea0003800000 */
[----:B------:R-:W0:Y:S02]  /*95a0*/  LDG.E.U8 R16, desc[UR36][R156.64+0x38] ;  /* 0x000038249c107981 */ /* 0x000e24000c1e1100 */
[----:B0-----:R-:W-:-:S05]  /*95b0*/  PRMT R3, R16, 0x8880, RZ ;  /* 0x0000888010037816 */ /* 0x001fca00000000ff */
[----:B------:R-:W-:-:S07]  /*95c0*/  IMAD R2, R3, R18, RZ ;  /* 0x0000001203027224 */ /* 0x000fce00078e02ff */
.L_x_354:
[----:B------:R-:W-:Y:S05]  /*95d0*/  BSYNC B1 ;  /* 0x0000000000017941 */ /* 0x000fea0003800000 */
.L_x_353:
        /* <DEDUP_REMOVED lines=12> */
.L_x_356:
[----:B------:R-:W-:Y:S05]  /*96a0*/  BSYNC B1 ;  /* 0x0000000000017941 */ /* 0x000fea0003800000 */
.L_x_355:
[----:B------:R-:W-:Y:S01]  /*96b0*/  @!P4 IMAD R55, R55, R17, R2 ;  /* 0x000000113737c224 */ /* 0x000fe200078e0202 */
[----:B------:R-:W-:Y:S04]  /*96c0*/  BSSY B1, `(.L_x_357) ;  /* 0x0000006000017945 */ /* 0x000fe80003800000 */
[----:B------:R0:W-:Y:S01]  /*96d0*/  @!P4 STG.E.U8 desc[UR36][R8.64+0x39], R55 ;  /* 0x000039370800c986 */ /* 0x0001e2000c101124 */
[----:B------:R-:W-:Y:S05]  /*96e0*/  @P3 BRA `(.L_x_358) ;  /* 0x00000000000c3947 */ /* 0x000fea0003800000 */
[----:B------:R-:W0:Y:S02]  /*96f0*/  LDG.E.U8 R16, desc[UR36][R14.64+0x40] ;  /* 0x000040240e107981 */ /* 0x000e24000c1e1100 */
[----:B0-----:R-:W-:-:S05]  /*9700*/  PRMT R3, R16, 0x8880, RZ ;  /* 0x0000888010037816 */ /* 0x001fca00000000ff */
[----:B------:R-:W-:-:S07]  /*9710*/  IMAD R2, R3, R18, RZ ;  /* 0x0000001203027224 */ /* 0x000fce00078e02ff */
.L_x_358:
[----:B------:R-:W-:Y:S05]  /*9720*/  BSYNC B1 ;  /* 0x0000000000017941 */ /* 0x000fea0003800000 */
.L_x_357:
[----:B0-----:R-:W-:Y:S01]  /*9730*/  @!P3 IMAD R3, R56, R17, R2 ;  /* 0x000000113803b224 */ /* 0x001fe200078e0202 */
[----:B------:R-:W-:Y:S04]  /*9740*/  BSSY B1, `(.L_x_359) ;  /* 0x0000006000017945 */ /* 0x000fe80003800000 */
[----:B------:R0:W-:Y:S01]  /*9750*/  @!P3 STG.E.U8 desc[UR36][R6.64+0x40], R3 ;  /* 0x000040030600b986 */ /* 0x0001e2000c101124 */
[----:B------:R-:W-:Y:S05]  /*9760*/  @P5 BRA `(.L_x_360) ;  /* 0x00000000000c5947 */ /* 0x000fea0003800000 */
[----:B------:R-:W0:Y:S02]  /*9770*/  LDG.E.U8 R16, desc[UR36][R14.64+0x41] ;  /* 0x000041240e107981 */ /* 0x000e24000c1e1100 */
[----:B0-----:R-:W-:-:S05]  /*9780*/  PRMT R3, R16, 0x8880, RZ ;  /* 0x0000888010037816 */ /* 0x001fca00000000ff */
[----:B------:R-:W-:-:S07]  /*9790*/  IMAD R2, R3, R18, RZ ;  /* 0x0000001203027224 */ /* 0x000fce00078e02ff */
.L_x_360:
[----:B------:R-:W-:Y:S05]  /*97a0*/  BSYNC B1 ;  /* 0x0000000000017941 */ /* 0x000fea0003800000 */
.L_x_359:
[----:B------:R-:W-:Y:S01]  /*97b0*/  @!P5 IMAD R57, R57, R17, R2 ;  /* 0x000000113939d224 */ /* 0x000fe200078e0202 */
[----:B------:R-:W-:Y:S04]  /*97c0*/  BSSY B1, `(.L_x_361) ;  /* 0x0000006000017945 */ /* 0x000fe80003800000 */
[----:B------:R0:W-:Y:S01]  /*97d0*/  @!P5 STG.E.U8 desc[UR36][R6.64+0x41], R57 ;  /* 0x000041390600d986 */ /* 0x0001e2000c101124 */
[----:B------:R-:W-:Y:S05]  /*97e0*/  @P6 BRA `(.L_x_362) ;  /* 0x00000000000c6947 */ /* 0x000fea0003800000 */
[----:B------:R-:W0:Y:S02]  /*97f0*/  LDG.E.U8 R16, desc[UR36][R156.64+0x40] ;  /* 0x000040249c107981 */ /* 0x000e24000c1e1100 */
[----:B0-----:R-:W-:-:S05]  /*9800*/  PRMT R3, R16, 0x8880, RZ ;  /* 0x0000888010037816 */ /* 0x001fca00000000ff */
[----:B------:R-:W-:-:S07]  /*9810*/  IMAD R2, R3, R18, RZ ;  /* 0x0000001203027224 */ /* 0x000fce00078e02ff */
.L_x_362:
[----:B------:R-:W-:Y:S05]  /*9820*/  BSYNC B1 ;  /* 0x0000000000017941 */ /* 0x000fea0003800000 */
.L_x_361:
[----:B0-----:R-:W-:Y:S01]  /*9830*/  @!P6 IMAD R3, R58, R17, R2 ;  /* 0x000000113a03e224 */ /* 0x001fe200078e0202 */
[----:B------:R-:W-:Y:S04]  /*9840*/  BSSY B1, `(.L_x_363) ;  /* 0x0000006000017945 */ /* 0x000fe80003800000 */
[----:B------:R0:W-:Y:S01]  /*9850*/  @!P6 STG.E.U8 desc[UR36][R8.64+0x40], R3 ;  /* 0x000040030800e986 */ /* 0x0001e2000c101124 */
[----:B------:R-:W-:Y:S05]  /*9860*/  @P1 BRA `(.L_x_364) ;  /* 0x00000000000c1947 */ /* 0x000fea0003800000 */
[----:B------:R-:W0:Y:S02]  /*9870*/  LDG.E.U8 R16, desc[UR36][R156.64+0x41] ;  /* 0x000041249c107981 */ /* 0x000e24000c1e1100 */
[----:B0-----:R-:W-:-:S05]  /*9880*/  PRMT R3, R16, 0x8880, RZ ;  /* 0x0000888010037816 */ /* 0x001fca00000000ff */
[----:B------:R-:W-:-:S07]  /*9890*/  IMAD R2, R3, R18, RZ ;  /* 0x0000001203027224 */ /* 0x000fce00078e02ff */
.L_x_364:
[----:B------:R-:W-:Y:S05]  /*98a0*/  BSYNC B1 ;  /* 0x0000000000017941 */ /* 0x000fea0003800000 */
.L_x_363:
        /* <DEDUP_REMOVED lines=12> */
.L_x_366:
[----:B------:R-:W-:Y:S05]  /*9970*/  BSYNC B1 ;  /* 0x0000000000017941 */ /* 0x000fea0003800000 */
.L_x_365:
[----:B0-----:R-:W-:Y:S01]  /*9980*/  @!P4 IMAD R3, R60, R17, R2 ;  /* 0x000000113c03c224 */ /* 0x001fe200078e0202 */
[----:B------:R-:W-:Y:S04]  /*9990*/  BSSY B1, `(.L_x_367) ;  /* 0x0000006000017945 */ /* 0x000fe80003800000 */
[----:B------:R0:W-:Y:S01]  /*99a0*/  @!P4 STG.E.U8 desc[UR36][R6.64+0x48], R3 ;  /* 0x000048030600c986 */ /* 0x0001e2000c101124 */
[----:B------:R-:W-:Y:S05]  /*99b0*/  @P3 BRA `(.L_x_368) ;  /* 0x00000000000c3947 */ /* 0x000fea0003800000 */
[----:B------:R-:W0:Y:S02]  /*99c0*/  LDG.E.U8 R16, desc[UR36][R14.64+0x49] ;  /* 0x000049240e107981 */ /* 0x000e24000c1e1100 */
[----:B0-----:R-:W-:-:S05]  /*99d0*/  PRMT R3, R16, 0x8880, RZ ;  /* 0x0000888010037816 */ /* 0x001fca00000000ff */
[----:B------:R-:W-:-:S07]  /*99e0*/  IMAD R2, R3, R18, RZ ;  /* 0x0000001203027224 */ /* 0x000fce00078e02ff */
.L_x_368:
[----:B------:R-:W-:Y:S05]  /*99f0*/  BSYNC B1 ;  /* 0x0000000000017941 */ /* 0x000fea0003800000 */
.L_x_367:
[----:B------:R-:W-:Y:S01]  /*9a00*/  @!P3 IMAD R61, R61, R17, R2 ;  /* 0x000000113d3db224 */ /* 0x000fe200078e0202 */
[----:B------:R-:W-:Y:S04]  /*9a10*/  BSSY B1, `(.L_x_369) ;  /* 0x0000006000017945 */ /* 0x000fe80003800000 */
[----:B------:R0:W-:Y:S01]  /*9a20*/  @!P3 STG.E.U8 desc[UR36][R6.64+0x49], R61 ;  /* 0x0000493d0600b986 */ /* 0x0001e2000c101124 */
[----:B------:R-:W-:Y:S05]  /*9a30*/  @P5 BRA `(.L_x_370) ;  /* 0x00000000000c5947 */ /* 0x000fea0003800000 */
[----:B------:R-:W0:Y:S02]  /*9a40*/  LDG.E.U8 R16, desc[UR36][R156.64+0x48] ;  /* 0x000048249c107981 */ /* 0x000e24000c1e1100 */
[----:B0-----:R-:W-:-:S05]  /*9a50*/  PRMT R3, R16, 0x8880, RZ ;  /* 0x0000888010037816 */ /* 0x001fca00000000ff */
[----:B------:R-:W-:-:S07]  /*9a60*/  IMAD R2, R3, R18, RZ ;  /* 0x0000001203027224 */ /* 0x000fce00078e02ff */
.L_x_370:
[----:B------:R-:W-:Y:S05]  /*9a70*/  BSYNC B1 ;  /* 0x0000000000017941 */ /* 0x000fea0003800000 */
.L_x_369:
[----:B0-----:R-:W-:Y:S01]  /*9a80*/  @!P5 IMAD R3, R62, R17, R2 ;  /* 0x000000113e03d224 */ /* 0x001fe200078e0202 */
[----:B------:R-:W-:Y:S04]  /*9a90*/  BSSY B1, `(.L_x_371) ;  /* 0x0000006000017945 */ /* 0x000fe80003800000 */
[----:B------:R0:W-:Y:S01]  /*9aa0*/  @!P5 STG.E.U8 desc[UR36][R8.64+0x48], R3 ;  /* 0x000048030800d986 */ /* 0x0001e2000c101124 */
[----:B------:R-:W-:Y:S05]  /*9ab0*/  @P6 BRA `(.L_x_372) ;  /* 0x00000000000c6947 */ /* 0x000fea0003800000 */
[----:B------:R-:W0:Y:S02]  /*9ac0*/  LDG.E.U8 R16, desc[UR36][R156.64+0x49] ;  /* 0x000049249c107981 */ /* 0x000e24000c1e1100 */
[----:B0-----:R-:W-:-:S05]  /*9ad0*/  PRMT R3, R16, 0x8880, RZ ;  /* 0x0000888010037816 */ /* 0x001fca00000000ff */
[----:B------:R-:W-:-:S07]  /*9ae0*/  IMAD R2, R3, R18, RZ ;  /* 0x0000001203027224 */ /* 0x000fce00078e02ff */
.L_x_372:
[----:B------:R-:W-:Y:S05]  /*9af0*/  BSYNC B1 ;  /* 0x0000000000017941 */ /* 0x000fea0003800000 */
.L_x_371:
[----:B------:R-:W-:Y:S01]  /*9b00*/  @!P6 IMAD R63, R63, R17, R2 ;  /* 0x000000113f3fe224 */ /* 0x000fe200078e0202 */
[----:B------:R-:W-:Y:S04]  /*9b10*/  BSSY B1, `(.L_x_373) ;  /* 0x0000006000017945 */ /* 0x000fe80003800000 */
[----:B------:R0:W-:Y:S01]  /*9b20*/  @!P6 STG.E.U8 desc[UR36][R8.64+0x49], R63 ;  /* 0x0000493f0800e986 */ /* 0x0001e2000c101124 */
[----:B------:R-:W-:Y:S05]  /*9b30*/  @P1 BRA `(.L_x_374) ;  /* 0x00000000000c1947 */ /* 0x000fea0003800000 */
[----:B------:R-:W0:Y:S02]  /*9b40*/  LDG.E.U8 R16, desc[UR36][R14.64+0x50] ;  /* 0x000050240e107981 */ /* 0x000e24000c1e1100 */
[----:B0-----:R-:W-:-:S05]  /*9b50*/  PRMT R3, R16, 0x8880, RZ ;  /* 0x0000888010037816 */ /* 0x001fca00000000ff */
[----:B------:R-:W-:-:S07]  /*9b60*/  IMAD R2, R3, R18, RZ ;  /* 0x0000001203027224 */ /* 0x000fce00078e02ff */
.L_x_374:
[----:B------:R-:W-:Y:S05]  /*9b70*/  BSYNC B1 ;  /* 0x0000000000017941 */ /* 0x000fea0003800000 */
.L_x_373:
        /* <DEDUP_REMOVED lines=12> */
.L_x_376:
[----:B------:R-:W-:Y:S05]  /*9c40*/  BSYNC B1 ;  /* 0x0000000000017941 */ /* 0x000fea0003800000 */
.L_x_375:
[----:B------:R-:W-:Y:S01]  /*9c50*/  @!P4 IMAD R65, R65, R17, R2 ;  /* 0x000000114141c224 */ /* 0x000fe200078e0202 */
[----:B------:R-:W-:Y:S04]  /*9c60*/  BSSY B1, `(.L_x_377) ;  /* 0x0000006000017945 */ /* 0x000fe80003800000 */
[----:B------:R0:W-:Y:S01]  /*9c70*/  @!P4 STG.E.U8 desc[UR36][R6.64+0x51], R65 ;  /* 0x000051410600c986 */ /* 0x0001e2000c101124 */
[----:B------:R-:W-:Y:S05]  /*9c80*/  @P3 BRA `(.L_x_378) ;  /* 0x00000000000c3947 */ /* 0x000fea0003800000 */
[----:B------:R-:W0:Y:S02]  /*9c90*/  LDG.E.U8 R16, desc[UR36][R156.64+0x50] ;  /* 0x000050249c107981 */ /* 0x000e24000c1e1100 */
[----:B0-----:R-:W-:-:S05]  /*9ca0*/  PRMT R3, R16, 0x8880, RZ ;  /* 0x0000888010037816 */ /* 0x001fca00000000ff */
[----:B------:R-:W-:-:S07]  /*9cb0*/  IMAD R2, R3, R18, RZ ;  /* 0x0000001203027224 */ /* 0x000fce00078e02ff */
.L_x_378:
[----:B------:R-:W-:Y:S05]  /*9cc0*/  BSYNC B1 ;  /* 0x0000000000017941 */ /* 0x000fea0003800000 */
.L_x_377:
[----:B0-----:R-:W-:Y:S01]  /*9cd0*/  @!P3 IMAD R3, R66, R17, R2 ;  /* 0x000000114203b224 */ /* 0x001fe200078e0202 */
[----:B------:R-:W-:Y:S04]  /*9ce0*/  BSSY B1, `(.L_x_379) ;  /* 0x0000006000017945 */ /* 0x000fe80003800000 */
[----:B------:R0:W-:Y:S01]  /*9cf0*/  @!P3 STG.E.U8 desc[UR36][R8.64+0x50], R3 ;  /* 0x000050030800b986 */ /* 0x0001e2000c101124 */
[----:B------:R-:W-:Y:S05]  /*9d00*/  @P5 BRA `(.L_x_380) ;  /* 0x00000000000c5947 */ /* 0x000fea0003800000 */
[----:B------:R-:W0:Y:S02]  /*9d10*/  LDG.E.U8 R16, desc[UR36][R156.64+0x51] ;  /* 0x000051249c107981 */ /* 0x000e24000c1e1100 */
[----:B0-----:R-:W-:-:S05]  /*9d20*/  PRMT R3, R16, 0x8880, RZ ;  /* 0x0000888010037816 */ /* 0x001fca00000000ff */
[----:B------:R-:W-:-:S07]  /*9d30*/  IMAD R2, R3, R18, RZ ;  /* 0x0000001203027224 */ /* 0x000fce00078e02ff */
.L_x_380:
[----:B------:R-:W-:Y:S05]  /*9d40*/  BSYNC B1 ;  /* 0x0000000000017941 */ /* 0x000fea0003800000 */
.L_x_379:
[----:B------:R-:W-:Y:S01]  /*9d50*/  @!P5 IMAD R67, R67, R17, R2 ;  /* 0x000000114343d224 */ /* 0x000fe200078e0202 */
[----:B------:R-:W-:Y:S04]  /*9d60*/  BSSY B1, `(.L_x_381) ;  /* 0x0000006000017945 */ /* 0x000fe80003800000 */
[----:B------:R0:W-:Y:S01]  /*9d70*/  @!P5 STG.E.U8 desc[UR36][R8.64+0x51], R67 ;  /* 0x000051430800d986 */ /* 0x0001e2000c101124 */
[----:B------:R-:W-:Y:S05]  /*9d80*/  @P6 BRA `(.L_x_382) ;  /* 0x00000000000c6947 */ /* 0x000fea0003800000 */
[----:B------:R-:W0:Y:S02]  /*9d90*/  LDG.E.U8 R16, desc[UR36][R14.64+0x58] ;  /* 0x000058240e107981 */ /* 0x000e24000c1e1100 */
[----:B0-----:R-:W-:-:S05]  /*9da0*/  PRMT R3, R16, 0x8880, RZ ;  /* 0x0000888010037816 */ /* 0x001fca00000000ff */
[----:B------:R-:W-:-:S07]  /*9db0*/  IMAD R2, R3, R18, RZ ;  /* 0x0000001203027224 */ /* 0x000fce00078e02ff */
.L_x_382:
[----:B------:R-:W-:Y:S05]  /*9dc0*/  BSYNC B1 ;  /* 0x0000000000017941 */ /* 0x000fea0003800000 */
.L_x_381:
[----:B0-----:R-:W-:Y:S01]  /*9dd0*/  @!P6 IMAD R3, R68, R17, R2 ;  /* 0x000000114403e224 */ /* 0x001fe200078e0202 */
[----:B------:R-:W-:Y:S04]  /*9de0*/  BSSY B1, `(.L_x_383) ;  /* 0x0000006000017945 */ /* 0x000fe80003800000 */
[----:B------:R0:W-:Y:S01]  /*9df0*/  @!P6 STG.E.U8 desc[UR36][R6.64+0x58], R3 ;  /* 0x000058030600e986 */ /* 0x0001e2000c101124 */
[----:B------:R-:W-:Y:S05]  /*9e00*/  @P1 BRA `(.L_x_384) ;  /* 0x00000000000c1947 */ /* 0x000fea0003800000 */
[----:B------:R-:W0:Y:S02]  /*9e10*/  LDG.E.U8 R16, desc[UR36][R14.64+0x59] ;  /* 0x000059240e107981 */ /* 0x000e24000c1e1100 */
[----:B0-----:R-:W-:-:S05]  /*9e20*/  PRMT R3, R16, 0x8880, RZ ;  /* 0x0000888010037816 */ /* 0x001fca00000000ff */
[----:B------:R-:W-:-:S07]  /*9e30*/  IMAD R2, R3, R18, RZ ;  /* 0x0000001203027224 */ /* 0x000fce00078e02ff */
.L_x_384:
[----:B------:R-:W-:Y:S05]  /*9e40*/  BSYNC B1 ;  /* 0x0000000000017941 */ /* 0x000fea0003800000 */
.L_x_383:
        /* <DEDUP_REMOVED lines=12> */
.L_x_386:
[----:B------:R-:W-:Y:S05]  /*9f10*/  BSYNC B1 ;  /* 0x0000000000017941 */ /* 0x000fea0003800000 */
.L_x_385:
[----:B0-----:R-:W-:Y:S01]  /*9f20*/  @!P4 IMAD R3, R70, R17, R2 ;  /* 0x000000114603c224 */ /* 0x001fe200078e0202 */
[----:B------:R-:W-:Y:S04]  /*9f30*/  BSSY B1, `(.L_x_387) ;  /* 0x0000006000017945 */ /* 0x000fe80003800000 */
[----:B------:R0:W-:Y:S01]  /*9f40*/  @!P4 STG.E.U8 desc[UR36][R8.64+0x58], R3 ;  /* 0x000058030800c986 */ /* 0x0001e2000c101124 */
[----:B------:R-:W-:Y:S05]  /*9f50*/  @P3 BRA `(.L_x_388) ;  /* 0x00000000000c3947 */ /* 0x000fea0003800000 */
[----:B------:R-:W0:Y:S02]  /*9f60*/  LDG.E.U8 R16, desc[UR36][R156.64+0x59] ;  /* 0x000059249c107981 */ /* 0x000e24000c1e1100 */
[----:B0-----:R-:W-:-:S05]  /*9f70*/  PRMT R3, R16, 0x8880, RZ ;  /* 0x0000888010037816 */ /* 0x001fca00000000ff */
[----:B------:R-:W-:-:S07]  /*9f80*/  IMAD R2, R3, R18, RZ ;  /* 0x0000001203027224 */ /* 0x000fce00078e02ff */
.L_x_388:
[----:B------:R-:W-:Y:S05]  /*9f90*/  BSYNC B1 ;  /* 0x0000000000017941 */ /* 0x000fea0003800000 */
.L_x_387:
[----:B------:R-:W-:Y:S01]  /*9fa0*/  @!P3 IMAD R71, R71, R17, R2 ;  /* 0x000000114747b224 */ /* 0x000fe200078e0202 */
[----:B------:R-:W-:Y:S04]  /*9fb0*/  BSSY B1, `(.L_x_389) ;  /* 0x0000006000017945 */ /* 0x000fe80003800000 */
[----:B------:R0:W-:Y:S01]  /*9fc0*/  @!P3 STG.E.U8 desc[UR36][R8.64+0x59], R71 ;  /* 0x000059470800b986 */ /* 0x0001e2000c101124 */
[----:B------:R-:W-:Y:S05]  /*9fd0*/  @P5 BRA `(.L_x_390) ;  /* 0x00000000000c5947 */ /* 0x000fea0003800000 */
[----:B------:R-:W0:Y:S02]  /*9fe0*/  LDG.E.U8 R16, desc[UR36][R14.64+0x60] ;  /* 0x000060240e107981 */ /* 0x000e24000c1e1100 */
[----:B0-----:R-:W-:-:S05]  /*9ff0*/  PRMT R3, R16, 0x8880, RZ ;  /* 0x0000888010037816 */ /* 0x001fca00000000ff */
[----:B------:R-:W-:-:S07]  /*a000*/  IMAD R2, R3, R18, RZ ;  /* 0x0000001203027224 */ /* 0x000fce00078e02ff */
.L_x_390:
[----:B------:R-:W-:Y:S05]  /*a010*/  BSYNC B1 ;  /* 0x0000000000017941 */ /* 0x000fea0003800000 */
.L_x_389:
[----:B0-----:R-:W-:Y:S01]  /*a020*/  @!P5 IMAD R3, R72, R17, R2 ;  /* 0x000000114803d224 */ /* 0x001fe200078e0202 */
[----:B------:R-:W-:Y:S04]  /*a030*/  BSSY B1, `(.L_x_391) ;  /* 0x0000006000017945 */ /* 0x000fe80003800000 */
[----:B------:R0:W-:Y:S01]  /*a040*/  @!P5 STG.E.U8 desc[UR36][R6.64+0x60], R3 ;  /* 0x000060030600d986 */ /* 0x0001e2000c101124 */
[----:B------:R-:W-:Y:S05]  /*a050*/  @P6 BRA `(.L_x_392) ;  /* 0x00000000000c6947 */ /* 0x000fea0003800000 */
[----:B------:R-:W0:Y:S02]  /*a060*/  LDG.E.U8 R16, desc[UR36][R14.64+0x61] ;  /* 0x000061240e107981 */ /* 0x000e24000c1e1100 */
[----:B0-----:R-:W-:-:S05]  /*a070*/  PRMT R3, R16, 0x8880, RZ ;  /* 0x0000888010037816 */ /* 0x001fca00000000ff */
[----:B------:R-:W-:-:S07]  /*a080*/  IMAD R2, R3, R18, RZ ;  /* 0x0000001203027224 */ /* 0x000fce00078e02ff */
.L_x_392:
[----:B------:R-:W-:Y:S05]  /*a090*/  BSYNC B1 ;  /* 0x0000000000017941 */ /* 0x000fea0003800000 */
.L_x_391:
[----:B------:R-:W-:Y:S01]  /*a0a0*/  @!P6 IMAD R73, R73, R17, R2 ;  /* 0x000000114949e224 */ /* 0x000fe200078e0202 */
[----:B------:R-:W-:Y:S04]  /*a0b0*/  BSSY B1, `(.L_x_393) ;  /* 0x0000006000017945 */ /* 0x000fe80003800000 */
[----:B------:R0:W-:Y:S01]  /*a0c0*/  @!P6 STG.E.U8 desc[UR36][R6.64+0x61], R73 ;  /* 0x000061490600e986 */ /* 0x0001e2000c101124 */
[----:B------:R-:W-:Y:S05]  /*a0d0*/  @P1 BRA `(.L_x_394) ;  /* 0x00000000000c1947 */ /* 0x000fea0003800000 */
[----:B------:R-:W0:Y:S02]  /*a0e0*/  LDG.E.U8 R16, desc[UR36][R156.64+0x60] ;  /* 0x000060249c107981 */ /* 0x000e24000c1e1100 */
[----:B0-----:R-:W-:-:S05]  /*a0f0*/  PRMT R3, R16, 0x8880, RZ ;  /* 0x0000888010037816 */ /* 0x001fca00000000ff */
[----:B------:R-:W-:-:S07]  /*a100*/  IMAD R2, R3, R18, RZ ;  /* 0x0000001203027224 */ /* 0x000fce00078e02ff */
.L_x_394:
[----:B------:R-:W-:Y:S05]  /*a110*/  BSYNC B1 ;  /* 0x0000000000017941 */ /* 0x000fea0003800000 */
.L_x_393:
        /* <DEDUP_REMOVED lines=12> */
.L_x_396:
[----:B------:R-:W-:Y:S05]  /*a1e0*/  BSYNC B1 ;  /* 0x0000000000017941 */ /* 0x000fea0003800000 */
.L_x_395:
[----:B------:R-:W-:Y:S01]  /*a1f0*/  @!P4 IMAD R75, R75, R17, R2 ;  /* 0x000000114b4bc224 */ /* 0x000fe200078e0202 */
[----:B------:R-:W-:Y:S04]  /*a200*/  BSSY B1, `(.L_x_397) ;  /* 0x0000006000017945 */ /* 0x000fe80003800000 */
[----:B------:R0:W-:Y:S01]  /*a210*/  @!P4 STG.E.U8 desc[UR36][R8.64+0x61], R75 ;  /* 0x0000614b0800c986 */ /* 0x0001e2000c101124 */
[----:B------:R-:W-:Y:S05]  /*a220*/  @P3 BRA `(.L_x_398) ;  /* 0x00000000000c3947 */ /* 0x000fea0003800000 */
[----:B------:R-:W0:Y:S02]  /*a230*/  LDG.E.U8 R16, desc[UR36][R14.64+0x68] ;  /* 0x000068240e107981 */ /* 0x000e24000c1e1100 */
[----:B0-----:R-:W-:-:S05]  /*a240*/  PRMT R3, R16, 0x8880, RZ ;  /* 0x0000888010037816 */ /* 0x001fca00000000ff */
[----:B------:R-:W-:-:S07]  /*a250*/  IMAD R2, R3, R18, RZ ;  /* 0x0000001203027224 */ /* 0x000fce00078e02ff */
.L_x_398:
[----:B------:R-:W-:Y:S05]  /*a260*/  BSYNC B1 ;  /* 0x0000000000017941 */ /* 0x000fea0003800000 */
.L_x_397:
[----:B0-----:R-:W-:Y:S01]  /*a270*/  @!P3 IMAD R3, R76, R17, R2 ;  /* 0x000000114c03b224 */ /* 0x001fe200078e0202 */
[----:B------:R-:W-:Y:S04]  /*a280*/  BSSY B1, `(.L_x_399) ;  /* 0x0000006000017945 */ /* 0x000fe80003800000 */
[----:B------:R0:W-:Y:S01]  /*a290*/  @!P3 STG.E.U8 desc[UR36][R6.64+0x68], R3 ;  /* 0x000068030600b986 */ /* 0x0001e2000c101124 */
[----:B------:R-:W-:Y:S05]  /*a2a0*/  @P5 BRA `(.L_x_400) ;  /* 0x00000000000c5947 */ /* 0x000fea0003800000 */
[----:B------:R-:W0:Y:S02]  /*a2b0*/  LDG.E.U8 R16, desc[UR36][R14.64+0x69] ;  /* 0x000069240e107981 */ /* 0x000e24000c1e1100 */
[----:B0-----:R-:W-:-:S05]  /*a2c0*/  PRMT R3, R16, 0x8880, RZ ;  /* 0x0000888010037816 */ /* 0x001fca00000000ff */
[----:B------:R-:W-:-:S07]  /*a2d0*/  IMAD R2, R3, R18, RZ ;  /* 0x0000001203027224 */ /* 0x000fce00078e02ff */
.L_x_400:
[----:B------:R-:W-:Y:S05]  /*a2e0*/  BSYNC B1 ;  /* 0x0000000000017941 */ /* 0x000fea0003800000 */
.L_x_399:
[----:B------:R-:W-:Y:S01]  /*a2f0*/  @!P5 IMAD R77, R77, R17, R2 ;  /* 0x000000114d4dd224 */ /* 0x000fe200078e0202 */
[----:B------:R-:W-:Y:S04]  /*a300*/  BSSY B1, `(.L_x_401) ;  /* 0x0000006000017945 */ /* 0x000fe80003800000 */
[----:B------:R0:W-:Y:S01]  /*a310*/  @!P5 STG.E.U8 desc[UR36][R6.64+0x69], R77 ;  /* 0x0000694d0600d986 */ /* 0x0001e2000c101124 */
[----:B------:R-:W-:Y:S05]  /*a320*/  @P6 BRA `(.L_x_402) ;  /* 0x00000000000c6947 */ /* 0x000fea0003800000 */
[----:B------:R-:W0:Y:S02]  /*a330*/  LDG.E.U8 R16, desc[UR36][R156.64+0x68] ;  /* 0x000068249c107981 */ /* 0x000e24000c1e1100 */
[----:B0-----:R-:W-:-:S05]  /*a340*/  PRMT R3, R16, 0x8880, RZ ;  /* 0x0000888010037816 */ /* 0x001fca00000000ff */
[----:B------:R-:W-:-:S07]  /*a350*/  IMAD R2, R3, R18, RZ ;  /* 0x0000001203027224 */ /* 0x000fce00078e02ff */
.L_x_402:
[----:B------:R-:W-:Y:S05]  /*a360*/  BSYNC B1 ;  /* 0x0000000000017941 */ /* 0x000fea0003800000 */
.L_x_401:
[----:B0-----:R-:W-:Y:S01]  /*a370*/  @!P6 IMAD R3, R78, R17, R2 ;  /* 0x000000114e03e224 */ /* 0x001fe200078e0202 */
[----:B------:R-:W-:Y:S04]  /*a380*/  BSSY B1, `(.L_x_403) ;  /* 0x0000006000017945 */ /* 0x000fe80003800000 */
[----:B------:R0:W-:Y:S01]  /*a390*/  @!P6 STG.E.U8 desc[UR36][R8.64+0x68], R3 ;  /* 0x000068030800e986 */ /* 0x0001e2000c101124 */
[----:B------:R-:W-:Y:S05]  /*a3a0*/  @P1 BRA `(.L_x_404) ;  /* 0x00000000000c1947 */ /* 0x000fea0003800000 */
[----:B------:R-:W0:Y:S02]  /*a3b0*/  LDG.E.U8 R16, desc[UR36][R156.64+0x69] ;  /* 0x000069249c107981 */ /* 0x000e24000c1e1100 */
[----:B0-----:R-:W-:-:S05]  /*a3c0*/  PRMT R3, R16, 0x8880, RZ ;  /* 0x0000888010037816 */ /* 0x001fca00000000ff */
[----:B------:R-:W-:-:S07]  /*a3d0*/  IMAD R2, R3, R18, RZ ;  /* 0x0000001203027224 */ /* 0x000fce00078e02ff */
.L_x_404:
[----:B------:R-:W-:Y:S05]  /*a3e0*/  BSYNC B1 ;  /* 0x0000000000017941 */ /* 0x000fea0003800000 */
.L_x_403:
        /* <DEDUP_REMOVED lines=12> */
.L_x_406:
[----:B------:R-:W-:Y:S05]  /*a4b0*/  BSYNC B1 ;  /* 0x0000000000017941 */ /* 0x000fea0003800000 */
.L_x_405:
[----:B0-----:R-:W-:Y:S01]  /*a4c0*/  @!P4 IMAD R3, R80, R17, R2 ;  /* 0x000000115003c224 */ /* 0x001fe200078e0202 */
[----:B------:R-:W-:Y:S04]  /*a4d0*/  BSSY B1, `(.L_x_407) ;  /* 0x0000006000017945 */ /* 0x000fe80003800000 */
[----:B------:R0:W-:Y:S01]  /*a4e0*/  @!P4 STG.E.U8 desc[UR36][R6.64+0x70], R3 ;  /* 0x000070030600c986 */ /* 0x0001e2000c101124 */
[----:B------:R-:W-:Y:S05]  /*a4f0*/  @P3 BRA `(.L_x_408) ;  /* 0x00000000000c3947 */ /* 0x000fea0003800000 */
[----:B------:R-:W0:Y:S02]  /*a500*/  LDG.E.U8 R16, desc[UR36][R14.64+0x71] ;  /* 0x000071240e107981 */ /* 0x000e24000c1e1100 */
[----:B0-----:R-:W-:-:S05]  /*a510*/  PRMT R3, R16, 0x8880, RZ ;  /* 0x0000888010037816 */ /* 0x001fca00000000ff */
[----:B------:R-:W-:-:S07]  /*a520*/  IMAD R2, R3, R18, RZ ;  /* 0x0000001203027224 */ /* 0x000fce00078e02ff */
.L_x_408:
[----:B------:R-:W-:Y:S05]  /*a530*/  BSYNC B1 ;  /* 0x0000000000017941 */ /* 0x000fea0003800000 */
.L_x_407:
[----:B------:R-:W-:Y:S01]  /*a540*/  @!P3 IMAD R81, R81, R17, R2 ;  /* 0x000000115151b224 */ /* 0x000fe200078e0202 */
[----:B------:R-:W-:Y:S04]  /*a550*/  BSSY B1, `(.L_x_409) ;  /* 0x0000006000017945 */ /* 0x000fe80003800000 */
[----:B------:R0:W-:Y:S01]  /*a560*/  @!P3 STG.E.U8 desc[UR36][R6.64+0x71], R81 ;  /* 0x000071510600b986 */ /* 0x0001e2000c101124 */
[----:B------:R-:W-:Y:S05]  /*a570*/  @P5 BRA `(.L_x_410) ;  /* 0x00000000000c5947 */ /* 0x000fea0003800000 */
[----:B------:R-:W0:Y:S02]  /*a580*/  LDG.E.U8 R16, desc[UR36][R156.64+0x70] ;  /* 0x000070249c107981 */ /* 0x000e24000c1e1100 */
[----:B0-----:R-:W-:-:S05]  /*a590*/  PRMT R3, R16, 0x8880, RZ ;  /* 0x0000888010037816 */ /* 0x001fca00000000ff */
[----:B------:R-:W-:-:S07]  /*a5a0*/  IMAD R2, R3, R18, RZ ;  /* 0x0000001203027224 */ /* 0x000fce00078e02ff */
.L_x_410:
[----:B------:R-:W-:Y:S05]  /*a5b0*/  BSYNC B1 ;  /* 0x0000000000017941 */ /* 0x000fea0003800000 */
.L_x_409:
[----:B0-----:R-:W-:Y:S01]  /*a5c0*/  @!P5 IMAD R3, R82, R17, R2 ;  /* 0x000000115203d224 */ /* 0x001fe200078e0202 */
[----:B------:R-:W-:Y:S04]  /*a5d0*/  BSSY B1, `(.L_x_411) ;  /* 0x0000006000017945 */ /* 0x000fe80003800000 */
[----:B------:R0:W-:Y:S01]  /*a5e0*/  @!P5 STG.E.U8 desc[UR36][R8.64+0x70], R3 ;  /* 0x000070030800d986 */ /* 0x0001e2000c101124 */
[----:B------:R-:W-:Y:S05]  /*a5f0*/  @P6 BRA `(.L_x_412) ;  /* 0x00000000000c6947 */ /* 0x000fea0003800000 */
[----:B------:R-:W0:Y:S02]  /*a600*/  LDG.E.U8 R16, desc[UR36][R156.64+0x71] ;  /* 0x000071249c107981 */ /* 0x000e24000c1e1100 */
[----:B0-----:R-:W-:-:S05]  /*a610*/  PRMT R3, R16, 0x8880, RZ ;  /* 0x0000888010037816 */ /* 0x001fca00000000ff */
[----:B------:R-:W-:-:S07]  /*a620*/  IMAD R2, R3, R18, RZ ;  /* 0x0000001203027224 */ /* 0x000fce00078e02ff */
.L_x_412:
[----:B------:R-:W-:Y:S05]  /*a630*/  BSYNC B1 ;  /* 0x0000000000017941 */ /* 0x000fea0003800000 */
.L_x_411:
[----:B------:R-:W-:Y:S01]  /*a640*/  @!P6 IMAD R83, R83, R17, R2 ;  /* 0x000000115353e224 */ /* 0x000fe200078e0202 */
[----:B------:R-:W-:Y:S04]  /*a650*/  BSSY B1, `(.L_x_413) ;  /* 0x0000006000017945 */ /* 0x000fe80003800000 */
[----:B------:R0:W-:Y:S01]  /*a660*/  @!P6 STG.E.U8 desc[UR36][R8.64+0x71], R83 ;  /* 0x000071530800e986 */ /* 0x0001e2000c101124 */
[----:B------:R-:W-:Y:S05]  /*a670*/  @P1 BRA `(.L_x_414) ;  /* 0x00000000000c1947 */ /* 0x000fea0003800000 */
[----:B------:R-:W0:Y:S02]  /*a680*/  LDG.E.U8 R16, desc[UR36][R14.64+0x78] ;  /* 0x000078240e107981 */ /* 0x000e24000c1e1100 */
[----:B0-----:R-:W-:-:S05]  /*a690*/  PRMT R3, R16, 0x8880, RZ ;  /* 0x0000888010037816 */ /* 0x001fca00000000ff */
[----:B------:R-:W-:-:S07]  /*a6a0*/  IMAD R2, R3, R18, RZ ;  /* 0x0000001203027224 */ /* 0x000fce00078e02ff */
.L_x_414:
[----:B------:R-:W-:Y:S05]  /*a6b0*/  BSYNC B1 ;  /* 0x0000000000017941 */ /* 0x000fea0003800000 */
.L_x_413:
        /* <DEDUP_REMOVED lines=12> */
.L_x_416:
[----:B------:R-:W-:Y:S05]  /*a780*/  BSYNC B1 ;  /* 0x0000000000017941 */ /* 0x000fea0003800000 */
.L_x_415:
[----:B------:R-:W-:Y:S01]  /*a790*/  @!P4 IMAD R85, R85, R17, R2 ;  /* 0x000000115555c224 */ /* 0x000fe200078e0202 */
[----:B------:R-:W-:Y:S04]  /*a7a0*/  BSSY B1, `(.L_x_417) ;  /* 0x0000006000017945 */ /* 0x000fe80003800000 */
[----:B------:R0:W-:Y:S01]  /*a7b0*/  @!P4 STG.E.U8 desc[UR36][R6.64+0x79], R85 ;  /* 0x000079550600c986 */ /* 0x0001e2000c101124 */
[----:B------:R-:W-:Y:S05]  /*a7c0*/  @P3 BRA `(.L_x_418) ;  /* 0x00000000000c3947 */ /* 0x000fea0003800000 */
[----:B------:R-:W0:Y:S02]  /*a7d0*/  LDG.E.U8 R16, desc[UR36][R156.64+0x78] ;  /* 0x000078249c107981 */ /* 0x000e24000c1e1100 */
[----:B0-----:R-:W-:-:S05]  /*a7e0*/  PRMT R3, R16, 0x8880, RZ ;  /* 0x0000888010037816 */ /* 0x001fca00000000ff */
[----:B------:R-:W-:-:S07]  /*a7f0*/  IMAD R2, R3, R18, RZ ;  /* 0x0000001203027224 */ /* 0x000fce00078e02ff */
.L_x_418:
[----:B------:R-:W-:Y:S05]  /*a800*/  BSYNC B1 ;  /* 0x0000000000017941 */ /* 0x000fea0003800000 */
.L_x_417:
[----:B0-----:R-:W-:Y:S01]  /*a810*/  @!P3 IMAD R3, R86, R17, R2 ;  /* 0x000000115603b224 */ /* 0x001fe200078e0202 */
[----:B------:R-:W-:Y:S04]  /*a820*/  BSSY B1, `(.L_x_419) ;  /* 0x0000006000017945 */ /* 0x000fe80003800000 */
[----:B------:R0:W-:Y:S01]  /*a830*/  @!P3 STG.E.U8 desc[UR36][R8.64+0x78], R3 ;  /* 0x000078030800b986 */ /* 0x0001e2000c101124 */
[----:B------:R-:W-:Y:S05]  /*a840*/  @P5 BRA `(.L_x_420) ;  /* 0x00000000000c5947 */ /* 0x000fea0003800000 */
[----:B------:R-:W0:Y:S02]  /*a850*/  LDG.E.U8 R16, desc[UR36][R156.64+0x79] ;  /* 0x000079249c107981 */ /* 0x000e24000c1e1100 */
[----:B0-----:R-:W-:-:S05]  /*a860*/  PRMT R3, R16, 0x8880, RZ ;  /* 0x0000888010037816 */ /* 0x001fca00000000ff */
[----:B------:R-:W-:-:S07]  /*a870*/  IMAD R2, R3, R18, RZ ;  /* 0x0000001203027224 */ /* 0x000fce00078e02ff */
.L_x_420:
[----:B------:R-:W-:Y:S05]  /*a880*/  BSYNC B1 ;  /* 0x0000000000017941 */ /* 0x000fea0003800000 */
.L_x_419:
[----:B------:R-:W-:Y:S01]  /*a890*/  @!P5 IMAD R87, R87, R17, R2 ;  /* 0x000000115757d224 */ /* 0x000fe200078e0202 */
[----:B------:R-:W-:Y:S04]  /*a8a0*/  BSSY B1, `(.L_x_421) ;  /* 0x0000006000017945 */ /* 0x000fe80003800000 */
[----:B------:R0:W-:Y:S01]  /*a8b0*/  @!P5 STG.E.U8 desc[UR36][R8.64+0x79], R87 ;  /* 0x000079570800d986 */ /* 0x0001e2000c101124 */
[----:B------:R-:W-:Y:S05]  /*a8c0*/  @P6 BRA `(.L_x_422) ;  /* 0x00000000000c6947 */ /* 0x000fea0003800000 */
[----:B------:R-:W0:Y:S02]  /*a8d0*/  LDG.E.U8 R16, desc[UR36][R14.64+0x80] ;  /* 0x000080240e107981 */ /* 0x000e24000c1e1100 */
[----:B0-----:R-:W-:-:S05]  /*a8e0*/  PRMT R3, R16, 0x8880, RZ ;  /* 0x0000888010037816 */ /* 0x001fca00000000ff */
[----:B------:R-:W-:-:S07]  /*a8f0*/  IMAD R2, R3, R18, RZ ;  /* 0x0000001203027224 */ /* 0x000fce00078e02ff */
.L_x_422:
[----:B------:R-:W-:Y:S05]  /*a900*/  BSYNC B1 ;  /* 0x0000000000017941 */ /* 0x000fea0003800000 */
.L_x_421:
[----:B0-----:R-:W-:Y:S01]  /*a910*/  @!P6 IMAD R3, R88, R17, R2 ;  /* 0x000000115803e224 */ /* 0x001fe200078e0202 */
[----:B------:R-:W-:Y:S04]  /*a920*/  BSSY B1, `(.L_x_423) ;  /* 0x0000006000017945 */ /* 0x000fe80003800000 */
[----:B------:R0:W-:Y:S01]  /*a930*/  @!P6 STG.E.U8 desc[UR36][R6.64+0x80], R3 ;  /* 0x000080030600e986 */ /* 0x0001e2000c101124 */
[----:B------:R-:W-:Y:S05]  /*a940*/  @P1 BRA `(.L_x_424) ;  /* 0x00000000000c1947 */ /* 0x000fea0003800000 */
[----:B------:R-:W0:Y:S02]  /*a950*/  LDG.E.U8 R16, desc[UR36][R14.64+0x81] ;  /* 0x000081240e107981 */ /* 0x000e24000c1e1100 */
[----:B0-----:R-:W-:-:S05]  /*a960*/  PRMT R3, R16, 0x8880, RZ ;  /* 0x0000888010037816 */ /* 0x001fca00000000ff */
[----:B------:R-:W-:-:S07]  /*a970*/  IMAD R2, R3, R18, RZ ;  /* 0x0000001203027224 */ /* 0x000fce00078e02ff */
.L_x_424:
[----:B------:R-:W-:Y:S05]  /*a980*/  BSYNC B1 ;  /* 0x0000000000017941 */ /* 0x000fea0003800000 */
.L_x_423:
        /* <DEDUP_REMOVED lines=12> */
.L_x_426:
[----:B------:R-:W-:Y:S05]  /*aa50*/  BSYNC B1 ;  /* 0x0000000000017941 */ /* 0x000fea0003800000 */
.L_x_425:
[----:B0-----:R-:W-:Y:S01]  /*aa60*/  @!P4 IMAD R3, R90, R17, R2 ;  /* 0x000000115a03c224 */ /* 0x001fe200078e0202 */
[----:B------:R-:W-:Y:S04]  /*aa70*/  BSSY B1, `(.L_x_427) ;  /* 0x0000006000017945 */ /* 0x000fe80003800000 */
[----:B------:R0:W-:Y:S01]  /*aa80*/  @!P4 STG.E.U8 desc[UR36][R8.64+0x80], R3 ;  /* 0x000080030800c986 */ /* 0x0001e2000c101124 */
[----:B------:R-:W-:Y:S05]  /*aa90*/  @P3 BRA `(.L_x_428) ;  /* 0x00000000000c3947 */ /* 0x000fea0003800000 */
[----:B------:R-:W0:Y:S02]  /*aaa0*/  LDG.E.U8 R16, desc[UR36][R156.64+0x81] ;  /* 0x000081249c107981 */ /* 0x000e24000c1e1100 */
[----:B0-----:R-:W-:-:S05]  /*aab0*/  PRMT R3, R16, 0x8880, RZ ;  /* 0x0000888010037816 */ /* 0x001fca00000000ff */
[----:B------:R-:W-:-:S07]  /*aac0*/  IMAD R2, R3, R18, RZ ;  /* 0x0000001203027224 */ /* 0x000fce00078e02ff */
.L_x_428:
[----:B------:R-:W-:Y:S05]  /*aad0*/  BSYNC B1 ;  /* 0x0000000000017941 */ /* 0x000fea0003800000 */
.L_x_427:
[----:B------:R-:W-:Y:S01]  /*aae0*/  @!P3 IMAD R91, R91, R17, R2 ;  /* 0x000000115b5bb224 */ /* 0x000fe200078e0202 */
[----:B------:R-:W-:Y:S04]  /*aaf0*/  BSSY B1, `(.L_x_429) ;  /* 0x0000006000017945 */ /* 0x000fe80003800000 */
[----:B------:R0:W-:Y:S01]  /*ab00*/  @!P3 STG.E.U8 desc[UR36][R8.64+0x81], R91 ;  /* 0x0000815b0800b986 */ /* 0x0001e2000c101124 */
[----:B------:R-:W-:Y:S05]  /*ab10*/  @P5 BRA `(.L_x_430) ;  /* 0x00000000000c5947 */ /* 0x000fea0003800000 */
[----:B------:R-:W0:Y:S02]  /*ab20*/  LDG.E.U8 R16, desc[UR36][R14.64+0x88] ;  /* 0x000088240e107981 */ /* 0x000e24000c1e1100 */
[----:B0-----:R-:W-:-:S05]  /*ab30*/  PRMT R3, R16, 0x8880, RZ ;  /* 0x0000888010037816 */ /* 0x001fca00000000ff */
[----:B------:R-:W-:-:S07]  /*ab40*/  IMAD R2, R3, R18, RZ ;  /* 0x0000001203027224 */ /* 0x000fce00078e02ff */
.L_x_430:
[----:B------:R-:W-:Y:S05]  /*ab50*/  BSYNC B1 ;  /* 0x0000000000017941 */ /* 0x000fea0003800000 */
.L_x_429:
[----:B0-----:R-:W-:Y:S01]  /*ab60*/  @!P5 IMAD R3, R92, R17, R2 ;  /* 0x000000115c03d224 */ /* 0x001fe200078e0202 */
[----:B------:R-:W-:Y:S04]  /*ab70*/  BSSY B1, `(.L_x_431) ;  /* 0x0000006000017945 */ /* 0x000fe80003800000 */
[----:B------:R0:W-:Y:S01]  /*ab80*/  @!P5 STG.E.U8 desc[UR36][R6.64+0x88], R3 ;  /* 0x000088030600d986 */ /* 0x0001e2000c101124 */
[----:B------:R-:W-:Y:S05]  /*ab90*/  @P6 BRA `(.L_x_432) ;  /* 0x00000000000c6947 */ /* 0x000fea0003800000 */
[----:B------:R-:W0:Y:S02]  /*aba0*/  LDG.E.U8 R16, desc[UR36][R14.64+0x89] ;  /* 0x000089240e107981 */ /* 0x000e24000c1e1100 */
[----:B0-----:R-:W-:-:S05]  /*abb0*/  PRMT R3, R16, 0x8880, RZ ;  /* 0x0000888010037816 */ /* 0x001fca00000000ff */
[----:B------:R-:W-:-:S07]  /*abc0*/  IMAD R2, R3, R18, RZ ;  /* 0x0000001203027224 */ /* 0x000fce00078e02ff */
.L_x_432:
[----:B------:R-:W-:Y:S05]  /*abd0*/  BSYNC B1 ;  /* 0x0000000000017941 */ /* 0x000fea0003800000 */
.L_x_431:
[----:B------:R-:W-:Y:S01]  /*abe0*/  @!P6 IMAD R93, R93, R17, R2 ;  /* 0x000000115d5de224 */ /* 0x000fe200078e0202 */
[----:B------:R-:W-:Y:S04]  /*abf0*/  BSSY B1, `(.L_x_433) ;  /* 0x0000006000017945 */ /* 0x000fe80003800000 */
[----:B------:R0:W-:Y:S01]  /*ac00*/  @!P6 STG.E.U8 desc[UR36][R6.64+0x89], R93 ;  /* 0x0000895d0600e986 */ /* 0x0001e2000c101124 */
[----:B------:R-:W-:Y:S05]  /*ac10*/  @P1 BRA `(.L_x_434) ;  /* 0x00000000000c1947 */ /* 0x000fea0003800000 */
[----:B------:R-:W0:Y:S02]  /*ac20*/  LDG.E.U8 R16, desc[UR36][R156.64+0x88] ;  /* 0x000088249c107981 */ /* 0x000e24000c1e1100 */
[----:B0-----:R-:W-:-:S05]  /*ac30*/  PRMT R3, R16, 0x8880, RZ ;  /* 0x0000888010037816 */ /* 0x001fca00000000ff */
[----:B------:R-:W-:-:S07]  /*ac40*/  IMAD R2, R3, R18, RZ ;  /* 0x0000001203027224 */ /* 0x000fce00078e02ff */
.L_x_434:
[----:B------:R-:W-:Y:S05]  /*ac50*/  BSYNC B1 ;  /* 0x0000000000017941 */ /* 0x000fea0003800000 */
.L_x_433:
        /* <DEDUP_REMOVED lines=12> */
.L_x_436:
[----:B------:R-:W-:Y:S05]  /*ad20*/  BSYNC B1 ;  /* 0x0000000000017941 */ /* 0x000fea0003800000 */
.L_x_435:
[----:B------:R-:W-:Y:S01]  /*ad30*/  @!P4 IMAD R95, R95, R17, R2 ;  /* 0x000000115f5fc224 */ /* 0x000fe200078e0202 */
[----:B------:R-:W-:Y:S04]  /*ad40*/  BSSY B1, `(.L_x_437) ;  /* 0x0000006000017945 */ /* 0x000fe80003800000 */
[----:B------:R0:W-:Y:S01]  /*ad50*/  @!P4 STG.E.U8 desc[UR36][R8.64+0x89], R95 ;  /* 0x0000895f0800c986 */ /* 0x0001e2000c101124 */
[----:B------:R-:W-:Y:S05]  /*ad60*/  @P3 BRA `(.L_x_438) ;  /* 0x00000000000c3947 */ /* 0x000fea0003800000 */
[----:B------:R-:W0:Y:S02]  /*ad70*/  LDG.E.U8 R16, desc[UR36][R14.64+0x90] ;  /* 0x000090240e107981 */ /* 0x000e24000c1e1100 */
[----:B0-----:R-:W-:-:S05]  /*ad80*/  PRMT R3, R16, 0x8880, RZ ;  /* 0x0000888010037816 */ /* 0x001fca00000000ff */
[----:B------:R-:W-:-:S07]  /*ad90*/  IMAD R2, R3, R18, RZ ;  /* 0x0000001203027224 */ /* 0x000fce00078e02ff */
.L_x_438:
[----:B------:R-:W-:Y:S05]  /*ada0*/  BSYNC B1 ;  /* 0x0000000000017941 */ /* 0x000fea0003800000 */
.L_x_437:
[----:B0-----:R-:W-:Y:S01]  /*adb0*/  @!P3 IMAD R3, R96, R17, R2 ;  /* 0x000000116003b224 */ /* 0x001fe200078e0202 */
[----:B------:R-:W-:Y:S04]  /*adc0*/  BSSY B1, `(.L_x_439) ;  /* 0x0000006000017945 */ /* 0x000fe80003800000 */
[----:B------:R0:W-:Y:S01]  /*add0*/  @!P3 STG.E.U8 desc[UR36][R6.64+0x90], R3 ;  /* 0x000090030600b986 */ /* 0x0001e2000c101124 */
[----:B------:R-:W-:Y:S05]  /*ade0*/  @P5 BRA `(.L_x_440) ;  /* 0x00000000000c5947 */ /* 0x000fea0003800000 */
[----:B------:R-:W0:Y:S02]  /*adf0*/  LDG.E.U8 R16, desc[UR36][R14.64+0x91] ;  /* 0x000091240e107981 */ /* 0x000e24000c1e1100 */
[----:B0-----:R-:W-:-:S05]  /*ae00*/  PRMT R3, R16, 0x8880, RZ ;  /* 0x0000888010037816 */ /* 0x001fca00000000ff */
[----:B------:R-:W-:-:S07]  /*ae10*/  IMAD R2, R3, R18, RZ ;  /* 0x0000001203027224 */ /* 0x000fce00078e02ff */
.L_x_440:
[----:B------:R-:W-:Y:S05]  /*ae20*/  BSYNC B1 ;  /* 0x0000000000017941 */ /* 0x000fea0003800000 */
.L_x_439:
[----:B------:R-:W-:Y:S01]  /*ae30*/  @!P5 IMAD R97, R97, R17, R2 ;  /* 0x000000116161d224 */ /* 0x000fe200078e0202 */
[----:B------:R-:W-:Y:S04]  /*ae40*/  BSSY B1, `(.L_x_441) ;  /* 0x0000006000017945 */ /* 0x000fe80003800000 */
[----:B------:R0:W-:Y:S01]  /*ae50*/  @!P5 STG.E.U8 desc[UR36][R6.64+0x91], R97 ;  /* 0x000091610600d986 */ /* 0x0001e2000c101124 */
[----:B------:R-:W-:Y:S05]  /*ae60*/  @P6 BRA `(.L_x_442) ;  /* 0x00000000000c6947 */ /* 0x000fea0003800000 */
[----:B------:R-:W0:Y:S02]  /*ae70*/  LDG.E.U8 R16, desc[UR36][R156.64+0x90] ;  /* 0x000090249c107981 */ /* 0x000e24000c1e1100 */
[----:B0-----:R-:W-:-:S05]  /*ae80*/  PRMT R3, R16, 0x8880, RZ ;  /* 0x0000888010037816 */ /* 0x001fca00000000ff */
[----:B------:R-:W-:-:S07]  /*ae90*/  IMAD R2, R3, R18, RZ ;  /* 0x0000001203027224 */ /* 0x000fce00078e02ff */
.L_x_442:
[----:B------:R-:W-:Y:S05]  /*aea0*/  BSYNC B1 ;  /* 0x0000000000017941 */ /* 0x000fea0003800000 */
.L_x_441:
[----:B0-----:R-:W-:Y:S01]  /*aeb0*/  @!P6 IMAD R3, R98, R17, R2 ;  /* 0x000000116203e224 */ /* 0x001fe200078e0202 */
[----:B------:R-:W-:Y:S04]  /*aec0*/  BSSY B1, `(.L_x_443) ;  /* 0x0000006000017945 */ /* 0x000fe80003800000 */
[----:B------:R0:W-:Y:S01]  /*aed0*/  @!P6 STG.E.U8 desc[UR36][R8.64+0x90], R3 ;  /* 0x000090030800e986 */ /* 0x0001e2000c101124 */
[----:B------:R-:W-:Y:S05]  /*aee0*/  @P1 BRA `(.L_x_444) ;  /* 0x00000000000c1947 */ /* 0x000fea0003800000 */
[----:B------:R-:W0:Y:S02]  /*aef0*/  LDG.E.U8 R16, desc[UR36][R156.64+0x91] ;  /* 0x000091249c107981 */ /* 0x000e24000c1e1100 */
[----:B0-----:R-:W-:-:S05]  /*af00*/  PRMT R3, R16, 0x8880, RZ ;  /* 0x0000888010037816 */ /* 0x001fca00000000ff */
[----:B------:R-:W-:-:S07]  /*af10*/  IMAD R2, R3, R18, RZ ;  /* 0x0000001203027224 */ /* 0x000fce00078e02ff */
.L_x_444:
[----:B------:R-:W-:Y:S05]  /*af20*/  BSYNC B1 ;  /* 0x0000000000017941 */ /* 0x000fea0003800000 */
.L_x_443:
        /* <DEDUP_REMOVED lines=12> */
.L_x_446:
[----:B------:R-:W-:Y:S05]  /*aff0*/  BSYNC B1 ;  /* 0x0000000000017941 */ /* 0x000fea0003800000 */
.L_x_445:
[----:B0-----:R-:W-:Y:S01]  /*b000*/  @!P4 IMAD R3, R100, R17, R2 ;  /* 0x000000116403c224 */ /* 0x001fe200078e0202 */
[----:B------:R-:W-:Y:S04]  /*b010*/  BSSY B1, `(.L_x_447) ;  /* 0x0000006000017945 */ /* 0x000fe80003800000 */
[----:B------:R0:W-:Y:S01]  /*b020*/  @!P4 STG.E.U8 desc[UR36][R6.64+0x98], R3 ;  /* 0x000098030600c986 */ /* 0x0001e2000c101124 */
[----:B------:R-:W-:Y:S05]  /*b030*/  @P3 BRA `(.L_x_448) ;  /* 0x00000000000c3947 */ /* 0x000fea0003800000 */
[----:B------:R-:W0:Y:S02]  /*b040*/  LDG.E.U8 R16, desc[UR36][R14.64+0x99] ;  /* 0x000099240e107981 */ /* 0x000e24000c1e1100 */
[----:B0-----:R-:W-:-:S05]  /*b050*/  PRMT R3, R16, 0x8880, RZ ;  /* 0x0000888010037816 */ /* 0x001fca00000000ff */
[----:B------:R-:W-:-:S07]  /*b060*/  IMAD R2, R3, R18, RZ ;  /* 0x0000001203027224 */ /* 0x000fce00078e02ff */
.L_x_448:
[----:B------:R-:W-:Y:S05]  /*b070*/  BSYNC B1 ;  /* 0x0000000000017941 */ /* 0x000fea0003800000 */
.L_x_447:
[----:B------:R-:W-:Y:S01]  /*b080*/  @!P3 IMAD R101, R101, R17, R2 ;  /* 0x000000116565b224 */ /* 0x000fe200078e0202 */
[----:B------:R-:W-:Y:S04]  /*b090*/  BSSY B1, `(.L_x_449) ;  /* 0x0000006000017945 */ /* 0x000fe80003800000 */
[----:B------:R0:W-:Y:S01]  /*b0a0*/  @!P3 STG.E.U8 desc[UR36][R6.64+0x99], R101 ;  /* 0x000099650600b986 */ /* 0x0001e2000c101124 */
[----:B------:R-:W-:Y:S05]  /*b0b0*/  @P5 BRA `(.L_x_450) ;  /* 0x00000000000c5947 */ /* 0x000fea0003800000 */
[----:B------:R-:W0:Y:S02]  /*b0c0*/  LDG.E.U8 R16, desc[UR36][R156.64+0x98] ;  /* 0x000098249c107981 */ /* 0x000e24000c1e1100 */
[----:B0-----:R-:W-:-:S05]  /*b0d0*/  PRMT R3, R16, 0x8880, RZ ;  /* 0x0000888010037816 */ /* 0x001fca00000000ff */
[----:B------:R-:W-:-:S07]  /*b0e0*/  IMAD R2, R3, R18, RZ ;  /* 0x0000001203027224 */ /* 0x000fce00078e02ff */
.L_x_450:
[----:B------:R-:W-:Y:S05]  /*b0f0*/  BSYNC B1 ;  /* 0x0000000000017941 */ /* 0x000fea0003800000 */
.L_x_449:
[----:B0-----:R-:W-:Y:S01]  /*b100*/  @!P5 IMAD R3, R102, R17, R2 ;  /* 0x000000116603d224 */ /* 0x001fe200078e0202 */
[----:B------:R-:W-:Y:S04]  /*b110*/  BSSY B1, `(.L_x_451) ;  /* 0x0000006000017945 */ /* 0x000fe80003800000 */
[----:B------:R0:W-:Y:S01]  /*b120*/  @!P5 STG.E.U8 desc[UR36][R8.64+0x98], R3 ;  /* 0x000098030800d986 */ /* 0x0001e2000c101124 */
[----:B------:R-:W-:Y:S05]  /*b130*/  @P6 BRA `(.L_x_452) ;  /* 0x00000000000c6947 */ /* 0x000fea0003800000 */
[----:B------:R-:W0:Y:S02]  /*b140*/  LDG.E.U8 R16, desc[UR36][R156.64+0x99] ;  /* 0x000099249c107981 */ /* 0x000e24000c1e1100 */
[----:B0-----:R-:W-:-:S05]  /*b150*/  PRMT R3, R16, 0x8880, RZ ;  /* 0x0000888010037816 */ /* 0x001fca00000000ff */
[----:B------:R-:W-:-:S07]  /*b160*/  IMAD R2, R3, R18, RZ ;  /* 0x0000001203027224 */ /* 0x000fce00078e02ff */
.L_x_452:
[----:B------:R-:W-:Y:S05]  /*b170*/  BSYNC B1 ;  /* 0x0000000000017941 */ /* 0x000fea0003800000 */
.L_x_451:
[----:B------:R-:W-:Y:S01]  /*b180*/  @!P6 IMAD R103, R103, R17, R2 ;  /* 0x000000116767e224 */ /* 0x000fe200078e0202 */
[----:B------:R-:W-:Y:S04]  /*b190*/  BSSY B1, `(.L_x_453) ;  /* 0x0000006000017945 */ /* 0x000fe80003800000 */
[----:B------:R0:W-:Y:S01]  /*b1a0*/  @!P6 STG.E.U8 desc[UR36][R8.64+0x99], R103 ;  /* 0x000099670800e986 */ /* 0x0001e2000c101124 */
[----:B------:R-:W-:Y:S05]  /*b1b0*/  @P1 BRA `(.L_x_454) ;  /* 0x00000000000c1947 */ /* 0x000fea0003800000 */
[----:B------:R-:W0:Y:S02]  /*b1c0*/  LDG.E.U8 R16, desc[UR36][R14.64+0xa0] ;  /* 0x0000a0240e107981 */ /* 0x000e24000c1e1100 */
[----:B0-----:R-:W-:-:S05]  /*b1d0*/  PRMT R3, R16, 0x8880, RZ ;  /* 0x0000888010037816 */ /* 0x001fca00000000ff */
[----:B------:R-:W-:-:S07]  /*b1e0*/  IMAD R2, R3, R18, RZ ;  /* 0x0000001203027224 */ /* 0x000fce00078e02ff */
.L_x_454:
[----:B------:R-:W-:Y:S05]  /*b1f0*/  BSYNC B1 ;  /* 0x0000000000017941 */ /* 0x000fea0003800000 */
.L_x_453:
        /* <DEDUP_REMOVED lines=12> */
.L_x_456:
[----:B------:R-:W-:Y:S05]  /*b2c0*/  BSYNC B1 ;  /* 0x0000000000017941 */ /* 0x000fea0003800000 */
.L_x_455:
[----:B------:R-:W-:Y:S01]  /*b2d0*/  @!P4 IMAD R105, R105, R17, R2 ;  /* 0x000000116969c224 */ /* 0x000fe200078e0202 */
[----:B------:R-:W-:Y:S04]  /*b2e0*/  BSSY B1, `(.L_x_457) ;  /* 0x0000006000017945 */ /* 0x000fe80003800000 */
[----:B------:R0:W-:Y:S01]  /*b2f0*/  @!P4 STG.E.U8 desc[UR36][R6.64+0xa1], R105 ;  /* 0x0000a1690600c986 */ /* 0x0001e2000c101124 */
[----:B------:R-:W-:Y:S05]  /*b300*/  @P3 BRA `(.L_x_458) ;  /* 0x00000000000c3947 */ /* 0x000fea0003800000 */
[----:B------:R-:W0:Y:S02]  /*b310*/  LDG.E.U8 R16, desc[UR36][R156.64+0xa0] ;  /* 0x0000a0249c107981 */ /* 0x000e24000c1e1100 */
[----:B0-----:R-:W-:-:S05]  /*b320*/  PRMT R3, R16, 0x8880, RZ ;  /* 0x0000888010037816 */ /* 0x001fca00000000ff */
[----:B------:R-:W-:-:S07]  /*b330*/  IMAD R2, R3, R18, RZ ;  /* 0x0000001203027224 */ /* 0x000fce00078e02ff */
.L_x_458:
[----:B------:R-:W-:Y:S05]  /*b340*/  BSYNC B1 ;  /* 0x0000000000017941 */ /* 0x000fea0003800000 */
.L_x_457:
[----:B0-----:R-:W-:Y:S01]  /*b350*/  @!P3 IMAD R3, R106, R17, R2 ;  /* 0x000000116a03b224 */ /* 0x001fe200078e0202 */
[----:B------:R-:W-:Y:S04]  /*b360*/  BSSY B1, `(.L_x_459) ;  /* 0x0000006000017945 */ /* 0x000fe80003800000 */
[----:B------:R0:W-:Y:S01]  /*b370*/  @!P3 STG.E.U8 desc[UR36][R8.64+0xa0], R3 ;  /* 0x0000a0030800b986 */ /* 0x0001e2000c101124 */
[----:B------:R-:W-:Y:S05]  /*b380*/  @P5 BRA `(.L_x_460) ;  /* 0x00000000000c5947 */ /* 0x000fea0003800000 */
[----:B------:R-:W0:Y:S02]  /*b390*/  LDG.E.U8 R16, desc[UR36][R156.64+0xa1] ;  /* 0x0000a1249c107981 */ /* 0x000e24000c1e1100 */
[----:B0-----:R-:W-:-:S05]  /*b3a0*/  PRMT R3, R16, 0x8880, RZ ;  /* 0x0000888010037816 */ /* 0x001fca00000000ff */
[----:B------:R-:W-:-:S07]  /*b3b0*/  IMAD R2, R3, R18, RZ ;  /* 0x0000001203027224 */ /* 0x000fce00078e02ff */
.L_x_460:
[----:B------:R-:W-:Y:S05]  /*b3c0*/  BSYNC B1 ;  /* 0x0000000000017941 */ /* 0x000fea0003800000 */
.L_x_459:
[----:B------:R-:W-:Y:S01]  /*b3d0*/  @!P5 IMAD R107, R107, R17, R2 ;  /* 0x000000116b6bd224 */ /* 0x000fe200078e0202 */
[----:B------:R-:W-:Y:S04]  /*b3e0*/  BSSY B1, `(.L_x_461) ;  /* 0x0000006000017945 */ /* 0x000fe80003800000 */
[----:B------:R0:W-:Y:S01]  /*b3f0*/  @!P5 STG.E.U8 desc[UR36][R8.64+0xa1], R107 ;  /* 0x0000a16b0800d986 */ /* 0x0001e2000c101124 */
[----:B------:R-:W-:Y:S05]  /*b400*/  @P6 BRA `(.L_x_462) ;  /* 0x00000000000c6947 */ /* 0x000fea0003800000 */
[----:B------:R-:W0:Y:S02]  /*b410*/  LDG.E.U8 R16, desc[UR36][R14.64+0xa8] ;  /* 0x0000a8240e107981 */ /* 0x000e24000c1e1100 */
[----:B0-----:R-:W-:-:S05]  /*b420*/  PRMT R3, R16, 0x8880, RZ ;  /* 0x0000888010037816 */ /* 0x001fca00000000ff */
[----:B------:R-:W-:-:S07]  /*b430*/  IMAD R2, R3, R18, RZ ;  /* 0x0000001203027224 */ /* 0x000fce00078e02ff */
.L_x_462:
[----:B------:R-:W-:Y:S05]  /*b440*/  BSYNC B1 ;  /* 0x0000000000017941 */ /* 0x000fea0003800000 */
.L_x_461:
[----:B0-----:R-:W-:Y:S01]  /*b450*/  @!P6 IMAD R3, R108, R17, R2 ;  /* 0x000000116c03e224 */ /* 0x001fe200078e0202 */
[----:B------:R-:W-:Y:S04]  /*b460*/  BSSY B1, `(.L_x_463) ;  /* 0x0000006000017945 */ /* 0x000fe80003800000 */
[----:B------:R0:W-:Y:S01]  /*b470*/  @!P6 STG.E.U8 desc[UR36][R6.64+0xa8], R3 ;  /* 0x0000a8030600e986 */ /* 0x0001e2000c101124 */
[----:B------:R-:W-:Y:S05]  /*b480*/  @P1 BRA `(.L_x_464) ;  /* 0x00000000000c1947 */ /* 0x000fea0003800000 */
[----:B------:R-:W0:Y:S02]  /*b490*/  LDG.E.U8 R16, desc[UR36][R14.64+0xa9] ;  /* 0x0000a9240e107981 */ /* 0x000e24000c1e1100 */
[----:B0-----:R-:W-:-:S05]  /*b4a0*/  PRMT R3, R16, 0x8880, RZ ;  /* 0x0000888010037816 */ /* 0x001fca00000000ff */
[----:B------:R-:W-:-:S07]  /*b4b0*/  IMAD R2, R3, R18, RZ ;  /* 0x0000001203027224 */ /* 0x000fce00078e02ff */
.L_x_464:
[----:B------:R-:W-:Y:S05]  /*b4c0*/  BSYNC B1 ;  /* 0x0000000000017941 */ /* 0x000fea0003800000 */
.L_x_463:
        /* <DEDUP_REMOVED lines=12> */
.L_x_466:
[----:B------:R-:W-:Y:S05]  /*b590*/  BSYNC B1 ;  /* 0x0000000000017941 */ /* 0x000fea0003800000 */
.L_x_465:
[----:B0-----:R-:W-:Y:S01]  /*b5a0*/  @!P4 IMAD R3, R110, R17, R2 ;  /* 0x000000116e03c224 */ /* 0x001fe200078e0202 */
[----:B------:R-:W-:Y:S04]  /*b5b0*/  BSSY B1, `(.L_x_467) ;  /* 0x0000006000017945 */ /* 0x000fe80003800000 */
[----:B------:R0:W-:Y:S01]  /*b5c0*/  @!P4 STG.E.U8 desc[UR36][R8.64+0xa8], R3 ;  /* 0x0000a8030800c986 */ /* 0x0001e2000c101124 */
[----:B------:R-:W-:Y:S05]  /*b5d0*/  @P3 BRA `(.L_x_468) ;  /* 0x00000000000c3947 */ /* 0x000fea0003800000 */
[----:B------:R-:W0:Y:S02]  /*b5e0*/  LDG.E.U8 R16, desc[UR36][R156.64+0xa9] ;  /* 0x0000a9249c107981 */ /* 0x000e24000c1e1100 */
[----:B0-----:R-:W-:-:S05]  /*b5f0*/  PRMT R3, R16, 0x8880, RZ ;  /* 0x0000888010037816 */ /* 0x001fca00000000ff */
[----:B------:R-:W-:-:S07]  /*b600*/  IMAD R2, R3, R18, RZ ;  /* 0x0000001203027224 */ /* 0x000fce00078e02ff */
.L_x_468:
[----:B------:R-:W-:Y:S05]  /*b610*/  BSYNC B1 ;  /* 0x0000000000017941 */ /* 0x000fea0003800000 */
.L_x_467:
[----:B------:R-:W-:Y:S01]  /*b620*/  @!P3 IMAD R111, R111, R17, R2 ;  /* 0x000000116f6fb224 */ /* 0x000fe200078e0202 */
[----:B------:R-:W-:Y:S04]  /*b630*/  BSSY B1, `(.L_x_469) ;  /* 0x0000006000017945 */ /* 0x000fe80003800000 */
[----:B------:R0:W-:Y:S01]  /*b640*/  @!P3 STG.E.U8 desc[UR36][R8.64+0xa9], R111 ;  /* 0x0000a96f0800b986 */ /* 0x0001e2000c101124 */
[----:B------:R-:W-:Y:S05]  /*b650*/  @P5 BRA `(.L_x_470) ;  /* 0x00000000000c5947 */ /* 0x000fea0003800000 */
[----:B------:R-:W0:Y:S02]  /*b660*/  LDG.E.U8 R16, desc[UR36][R14.64+0xb0] ;  /* 0x0000b0240e107981 */ /* 0x000e24000c1e1100 */
[----:B0-----:R-:W-:-:S05]  /*b670*/  PRMT R3, R16, 0x8880, RZ ;  /* 0x0000888010037816 */ /* 0x001fca00000000ff */
[----:B------:R-:W-:-:S07]  /*b680*/  IMAD R2, R3, R18, RZ ;  /* 0x0000001203027224 */ /* 0x000fce00078e02ff */
.L_x_470:
[----:B------:R-:W-:Y:S05]  /*b690*/  BSYNC B1 ;  /* 0x0000000000017941 */ /* 0x000fea0003800000 */
.L_x_469:
[----:B0-----:R-:W-:Y:S01]  /*b6a0*/  @!P5 IMAD R3, R112, R17, R2 ;  /* 0x000000117003d224 */ /* 0x001fe200078e0202 */
[----:B------:R-:W-:Y:S04]  /*b6b0*/  BSSY B1, `(.L_x_471) ;  /* 0x0000006000017945 */ /* 0x000fe80003800000 */
[----:B------:R0:W-:Y:S01]  /*b6c0*/  @!P5 STG.E.U8 desc[UR36][R6.64+0xb0], R3 ;  /* 0x0000b0030600d986 */ /* 0x0001e2000c101124 */
[----:B------:R-:W-:Y:S05]  /*b6d0*/  @P6 BRA `(.L_x_472) ;  /* 0x00000000000c6947 */ /* 0x000fea0003800000 */
[----:B------:R-:W0:Y:S02]  /*b6e0*/  LDG.E.U8 R16, desc[UR36][R14.64+0xb1] ;  /* 0x0000b1240e107981 */ /* 0x000e24000c1e1100 */
[----:B0-----:R-:W-:-:S05]  /*b6f0*/  PRMT R3, R16, 0x8880, RZ ;  /* 0x0000888010037816 */ /* 0x001fca00000000ff */
[----:B------:R-:W-:-:S07]  /*b700*/  IMAD R2, R3, R18, RZ ;  /* 0x0000001203027224 */ /* 0x000fce00078e02ff */
.L_x_472:
[----:B------:R-:W-:Y:S05]  /*b710*/  BSYNC B1 ;  /* 0x0000000000017941 */ /* 0x000fea0003800000 */
.L_x_471:
[----:B------:R-:W-:Y:S01]  /*b720*/  @!P6 IMAD R113, R113, R17, R2 ;  /* 0x000000117171e224 */ /* 0x000fe200078e0202 */
[----:B------:R-:W-:Y:S04]  /*b730*/  BSSY B1, `(.L_x_473) ;  /* 0x0000006000017945 */ /* 0x000fe80003800000 */
[----:B------:R0:W-:Y:S01]  /*b740*/  @!P6 STG.E.U8 desc[UR36][R6.64+0xb1], R113 ;  /* 0x0000b1710600e986 */ /* 0x0001e2000c101124 */
[----:B------:R-:W-:Y:S05]  /*b750*/  @P1 BRA `(.L_x_474) ;  /* 0x00000000000c1947 */ /* 0x000fea0003800000 */
[----:B------:R-:W0:Y:S02]  /*b760*/  LDG.E.U8 R16, desc[UR36][R156.64+0xb0] ;  /* 0x0000b0249c107981 */ /* 0x000e24000c1e1100 */
[----:B0-----:R-:W-:-:S05]  /*b770*/  PRMT R3, R16, 0x8880, RZ ;  /* 0x0000888010037816 */ /* 0x001fca00000000ff */
[----:B------:R-:W-:-:S07]  /*b780*/  IMAD R2, R3, R18, RZ ;  /* 0x0000001203027224 */ /* 0x000fce00078e02ff */
.L_x_474:
[----:B------:R-:W-:Y:S05]  /*b790*/  BSYNC B1 ;  /* 0x0000000000017941 */ /* 0x000fea0003800000 */
.L_x_473:
        /* <DEDUP_REMOVED lines=12> */
.L_x_476:
[----:B------:R-:W-:Y:S05]  /*b860*/  BSYNC B1 ;  /* 0x0000000000017941 */ /* 0x000fea0003800000 */
.L_x_475:
[----:B------:R-:W-:Y:S01]  /*b870*/  @!P4 IMAD R115, R115, R17, R2 ;  /* 0x000000117373c224 */ /* 0x000fe200078e0202 */
[----:B------:R-:W-:Y:S04]  /*b880*/  BSSY B1, `(.L_x_477) ;  /* 0x0000006000017945 */ /* 0x000fe80003800000 */
[----:B------:R0:W-:Y:S01]  /*b890*/  @!P4 STG.E.U8 desc[UR36][R8.64+0xb1], R115 ;  /* 0x0000b1730800c986 */ /* 0x0001e2000c101124 */
[----:B------:R-:W-:Y:S05]  /*b8a0*/  @P3 BRA `(.L_x_478) ;  /* 0x00000000000c3947 */ /* 0x000fea0003800000 */
[----:B------:R-:W0:Y:S02]  /*b8b0*/  LDG.E.U8 R16, desc[UR36][R14.64+0xb8] ;  /* 0x0000b8240e107981 */ /* 0x000e24000c1e1100 */
[----:B0-----:R-:W-:-:S05]  /*b8c0*/  PRMT R3, R16, 0x8880, RZ ;  /* 0x0000888010037816 */ /* 0x001fca00000000ff */
[----:B------:R-:W-:-:S07]  /*b8d0*/  IMAD R2, R3, R18, RZ ;  /* 0x0000001203027224 */ /* 0x000fce00078e02ff */
.L_x_478:
[----:B------:R-:W-:Y:S05]  /*b8e0*/  BSYNC B1 ;  /* 0x0000000000017941 */ /* 0x000fea0003800000 */
.L_x_477:
[----:B0-----:R-:W-:Y:S01]  /*b8f0*/  @!P3 IMAD R3, R116, R17, R2 ;  /* 0x000000117403b224 */ /* 0x001fe200078e0202 */
[----:B------:R-:W-:Y:S04]  /*b900*/  BSSY B1, `(.L_x_479) ;  /* 0x0000006000017945 */ /* 0x000fe80003800000 */
[----:B------:R0:W-:Y:S01]  /*b910*/  @!P3 STG.E.U8 desc[UR36][R6.64+0xb8], R3 ;  /* 0x0000b8030600b986 */ /* 0x0001e2000c101124 */
[----:B------:R-:W-:Y:S05]  /*b920*/  @P5 BRA `(.L_x_480) ;  /* 0x00000000000c5947 */ /* 0x000fea0003800000 */
[----:B------:R-:W0:Y:S02]  /*b930*/  LDG.E.U8 R16, desc[UR36][R14.64+0xb9] ;  /* 0x0000b9240e107981 */ /* 0x000e24000c1e1100 */
[----:B0-----:R-:W-:-:S05]  /*b940*/  PRMT R3, R16, 0x8880, RZ ;  /* 0x0000888010037816 */ /* 0x001fca00000000ff */
[----:B------:R-:W-:-:S07]  /*b950*/  IMAD R2, R3, R18, RZ ;  /* 0x0000001203027224 */ /* 0x000fce00078e02ff */
.L_x_480:
[----:B------:R-:W-:Y:S05]  /*b960*/  BSYNC B1 ;  /* 0x0000000000017941 */ /* 0x000fea0003800000 */
.L_x_479:
[----:B------:R-:W-:Y:S01]  /*b970*/  @!P5 IMAD R117, R117, R17, R2 ;  /* 0x000000117575d224 */ /* 0x000fe200078e0202 */
[----:B------:R-:W-:Y:S04]  /*b980*/  BSSY B1, `(.L_x_481) ;  /* 0x0000006000017945 */ /* 0x000fe80003800000 */
[----:B------:R0:W-:Y:S01]  /*b990*/  @!P5 STG.E.U8 desc[UR36][R6.64+0xb9], R117 ;  /* 0x0000b9750600d986 */ /* 0x0001e2000c101124 */
[----:B------:R-:W-:Y:S05]  /*b9a0*/  @P6 BRA `(.L_x_482) ;  /* 0x00000000000c6947 */ /* 0x000fea0003800000 */
[----:B------:R-:W0:Y:S02]  /*b9b0*/  LDG.E.U8 R16, desc[UR36][R156.64+0xb8] ;  /* 0x0000b8249c107981 */ /* 0x000e24000c1e1100 */
[----:B0-----:R-:W-:-:S05]  /*b9c0*/  PRMT R3, R16, 0x8880, RZ ;  /* 0x0000888010037816 */ /* 0x001fca00000000ff */
[----:B------:R-:W-:-:S07]  /*b9d0*/  IMAD R2, R3, R18, RZ ;  /* 0x0000001203027224 */ /* 0x000fce00078e02ff */
.L_x_482:
[----:B------:R-:W-:Y:S05]  /*b9e0*/  BSYNC B1 ;  /* 0x0000000000017941 */ /* 0x000fea0003800000 */
.L_x_481:
[----:B0-----:R-:W-:Y:S01]  /*b9f0*/  @!P6 IMAD R3, R118, R17, R2 ;  /* 0x000000117603e224 */ /* 0x001fe200078e0202 */
[----:B------:R-:W-:Y:S04]  /*ba00*/  BSSY B1, `(.L_x_483) ;  /* 0x0000006000017945 */ /* 0x000fe80003800000 */
[----:B------:R0:W-:Y:S01]  /*ba10*/  @!P6 STG.E.U8 desc[UR36][R8.64+0xb8], R3 ;  /* 0x0000b8030800e986 */ /* 0x0001e2000c101124 */
[----:B------:R-:W-:Y:S05]  /*ba20*/  @P1 BRA `(.L_x_484) ;  /* 0x00000000000c1947 */ /* 0x000fea0003800000 */
[----:B------:R-:W0:Y:S02]  /*ba30*/  LDG.E.U8 R16, desc[UR36][R156.64+0xb9] ;  /* 0x0000b9249c107981 */ /* 0x000e24000c1e1100 */
[----:B0-----:R-:W-:-:S05]  /*ba40*/  PRMT R3, R16, 0x8880, RZ ;  /* 0x0000888010037816 */ /* 0x001fca00000000ff */
[----:B------:R-:W-:-:S07]  /*ba50*/  IMAD R2, R3, R18, RZ ;  /* 0x0000001203027224 */ /* 0x000fce00078e02ff */
.L_x_484:
[----:B------:R-:W-:Y:S05]  /*ba60*/  BSYNC B1 ;  /* 0x0000000000017941 */ /* 0x000fea0003800000 */
.L_x_483:
        /* <DEDUP_REMOVED lines=12> */
.L_x_486:
[----:B------:R-:W-:Y:S05]  /*bb30*/  BSYNC B1 ;  /* 0x0000000000017941 */ /* 0x000fea0003800000 */
.L_x_485:
[----:B0-----:R-:W-:Y:S01]  /*bb40*/  @!P4 IMAD R3, R120, R17, R2 ;  /* 0x000000117803c224 */ /* 0x001fe200078e0202 */
[----:B------:R-:W-:Y:S04]  /*bb50*/  BSSY B1, `(.L_x_487) ;  /* 0x0000006000017945 */ /* 0x000fe80003800000 */
[----:B------:R0:W-:Y:S01]  /*bb60*/  @!P4 STG.E.U8 desc[UR36][R6.64+0xc0], R3 ;  /* 0x0000c0030600c986 */ /* 0x0001e2000c101124 */
[----:B------:R-:W-:Y:S05]  /*bb70*/  @P3 BRA `(.L_x_488) ;  /* 0x00000000000c3947 */ /* 0x000fea0003800000 */
[----:B------:R-:W0:Y:S02]  /*bb80*/  LDG.E.U8 R16, desc[UR36][R14.64+0xc1] ;  /* 0x0000c1240e107981 */ /* 0x000e24000c1e1100 */
[----:B0-----:R-:W-:-:S05]  /*bb90*/  PRMT R3, R16, 0x8880, RZ ;  /* 0x0000888010037816 */ /* 0x001fca00000000ff */
[----:B------:R-:W-:-:S07]  /*bba0*/  IMAD R2, R3, R18, RZ ;  /* 0x0000001203027224 */ /* 0x000fce00078e02ff */
.L_x_488:
[----:B------:R-:W-:Y:S05]  /*bbb0*/  BSYNC B1 ;  /* 0x0000000000017941 */ /* 0x000fea0003800000 */
.L_x_487:
[----:B------:R-:W-:Y:S01]  /*bbc0*/  @!P3 IMAD R121, R121, R17, R2 ;  /* 0x000000117979b224 */ /* 0x000fe200078e0202 */
[----:B------:R-:W-:Y:S04]  /*bbd0*/  BSSY B1, `(.L_x_489) ;  /* 0x0000006000017945 */ /* 0x000fe80003800000 */
[----:B------:R0:W-:Y:S01]  /*bbe0*/  @!P3 STG.E.U8 desc[UR36][R6.64+0xc1], R121 ;  /* 0x0000c1790600b986 */ /* 0x0001e2000c101124 */
[----:B------:R-:W-:Y:S05]  /*bbf0*/  @P5 BRA `(.L_x_490) ;  /* 0x00000000000c5947 */ /* 0x000fea0003800000 */
[----:B------:R-:W0:Y:S02]  /*bc00*/  LDG.E.U8 R16, desc[UR36][R156.64+0xc0] ;  /* 0x0000c0249c107981 */ /* 0x000e24000c1e1100 */
[----:B0-----:R-:W-:-:S05]  /*bc10*/  PRMT R3, R16, 0x8880, RZ ;  /* 0x0000888010037816 */ /* 0x001fca00000000ff */
[----:B------:R-:W-:-:S07]  /*bc20*/  IMAD R2, R3, R18, RZ ;  /* 0x0000001203027224 */ /* 0x000fce00078e02ff */
.L_x_490:
[----:B------:R-:W-:Y:S05]  /*bc30*/  BSYNC B1 ;  /* 0x0000000000017941 */ /* 0x000fea0003800000 */
.L_x_489:
[----:B0-----:R-:W-:Y:S01]  /*bc40*/  @!P5 IMAD R3, R122, R17, R2 ;  /* 0x000000117a03d224 */ /* 0x001fe200078e0202 */
[----:B------:R-:W-:Y:S04]  /*bc50*/  BSSY B1, `(.L_x_491) ;  /* 0x0000006000017945 */ /* 0x000fe80003800000 */
[----:B------:R0:W-:Y:S01]  /*bc60*/  @!P5 STG.E.U8 desc[UR36][R8.64+0xc0], R3 ;  /* 0x0000c0030800d986 */ /* 0x0001e2000c101124 */
[----:B------:R-:W-:Y:S05]  /*bc70*/  @P6 BRA `(.L_x_492) ;  /* 0x00000000000c6947 */ /* 0x000fea0003800000 */
[----:B------:R-:W0:Y:S02]  /*bc80*/  LDG.E.U8 R16, desc[UR36][R156.64+0xc1] ;  /* 0x0000c1249c107981 */ /* 0x000e24000c1e1100 */
[----:B0-----:R-:W-:-:S05]  /*bc90*/  PRMT R3, R16, 0x8880, RZ ;  /* 0x0000888010037816 */ /* 0x001fca00000000ff */
[----:B------:R-:W-:-:S07]  /*bca0*/  IMAD R2, R3, R18, RZ ;  /* 0x0000001203027224 */ /* 0x000fce00078e02ff */
.L_x_492:
[----:B------:R-:W-:Y:S05]  /*bcb0*/  BSYNC B1 ;  /* 0x0000000000017941 */ /* 0x000fea0003800000 */
.L_x_491:
[----:B------:R-:W-:Y:S01]  /*bcc0*/  @!P6 IMAD R123, R123, R17, R2 ;  /* 0x000000117b7be224 */ /* 0x000fe200078e0202 */
[----:B------:R-:W-:Y:S04]  /*bcd0*/  BSSY B1, `(.L_x_493) ;  /* 0x0000006000017945 */ /* 0x000fe80003800000 */
[----:B------:R0:W-:Y:S01]  /*bce0*/  @!P6 STG.E.U8 desc[UR36][R8.64+0xc1], R123 ;  /* 0x0000c17b0800e986 */ /* 0x0001e2000c101124 */
[----:B------:R-:W-:Y:S05]  /*bcf0*/  @P1 BRA `(.L_x_494) ;  /* 0x00000000000c1947 */ /* 0x000fea0003800000 */
[----:B------:R-:W0:Y:S02]  /*bd00*/  LDG.E.U8 R16, desc[UR36][R14.64+0xc8] ;  /* 0x0000c8240e107981 */ /* 0x000e24000c1e1100 */
[----:B0-----:R-:W-:-:S05]  /*bd10*/  PRMT R3, R16, 0x8880, RZ ;  /* 0x0000888010037816 */ /* 0x001fca00000000ff */
[----:B------:R-:W-:-:S07]  /*bd20*/  IMAD R2, R3, R18, RZ ;  /* 0x0000001203027224 */ /* 0x000fce00078e02ff */
.L_x_494:
[----:B------:R-:W-:Y:S05]  /*bd30*/  BSYNC B1 ;  /* 0x0000000000017941 */ /* 0x000fea0003800000 */
.L_x_493:
        /* <DEDUP_REMOVED lines=12> */
.L_x_496:
[----:B------:R-:W-:Y:S05]  /*be00*/  BSYNC B1 ;  /* 0x0000000000017941 */ /* 0x000fea0003800000 */
.L_x_495:
[----:B------:R-:W-:Y:S01]  /*be10*/  @!P4 IMAD R125, R125, R17, R2 ;  /* 0x000000117d7dc224 */ /* 0x000fe200078e0202 */
[----:B------:R-:W-:Y:S04]  /*be20*/  BSSY B1, `(.L_x_497) ;  /* 0x0000006000017945 */ /* 0x000fe80003800000 */
[----:B------:R0:W-:Y:S01]  /*be30*/  @!P4 STG.E.U8 desc[UR36][R6.64+0xc9], R125 ;  /* 0x0000c97d0600c986 */ /* 0x0001e2000c101124 */
[----:B------:R-:W-:Y:S05]  /*be40*/  @P3 BRA `(.L_x_498) ;  /* 0x00000000000c3947 */ /* 0x000fea0003800000 */
[----:B------:R-:W0:Y:S02]  /*be50*/  LDG.E.U8 R16, desc[UR36][R156.64+0xc8] ;  /* 0x0000c8249c107981 */ /* 0x000e24000c1e1100 */
[----:B0-----:R-:W-:-:S05]  /*be60*/  PRMT R3, R16, 0x8880, RZ ;  /* 0x0000888010037816 */ /* 0x001fca00000000ff */
[----:B------:R-:W-:-:S07]  /*be70*/  IMAD R2, R3, R18, RZ ;  /* 0x0000001203027224 */ /* 0x000fce00078e02ff */
.L_x_498:
[----:B------:R-:W-:Y:S05]  /*be80*/  BSYNC B1 ;  /* 0x0000000000017941 */ /* 0x000fea0003800000 */
.L_x_497:
[----:B0-----:R-:W-:Y:S01]  /*be90*/  @!P3 IMAD R3, R126, R17, R2 ;  /* 0x000000117e03b224 */ /* 0x001fe200078e0202 */
[----:B------:R-:W-:Y:S04]  /*bea0*/  BSSY B1, `(.L_x_499) ;  /* 0x0000006000017945 */ /* 0x000fe80003800000 */
[----:B------:R0:W-:Y:S01]  /*beb0*/  @!P3 STG.E.U8 desc[UR36][R8.64+0xc8], R3 ;  /* 0x0000c8030800b986 */ /* 0x0001e2000c101124 */
[----:B------:R-:W-:Y:S05]  /*bec0*/  @P5 BRA `(.L_x_500) ;  /* 0x00000000000c5947 */ /* 0x000fea0003800000 */
[----:B------:R-:W0:Y:S02]  /*bed0*/  LDG.E.U8 R16, desc[UR36][R156.64+0xc9] ;  /* 0x0000c9249c107981 */ /* 0x000e24000c1e1100 */
[----:B0-----:R-:W-:-:S05]  /*bee0*/  PRMT R3, R16, 0x8880, RZ ;  /* 0x0000888010037816 */ /* 0x001fca00000000ff */
[----:B------:R-:W-:-:S07]  /*bef0*/  IMAD R2, R3, R18, RZ ;  /* 0x0000001203027224 */ /* 0x000fce00078e02ff */
.L_x_500:
[----:B------:R-:W-:Y:S05]  /*bf00*/  BSYNC B1 ;  /* 0x0000000000017941 */ /* 0x000fea0003800000 */
.L_x_499:
[----:B------:R-:W-:Y:S01]  /*bf10*/  @!P5 IMAD R127, R127, R17, R2 ;  /* 0x000000117f7fd224 */ /* 0x000fe200078e0202 */
[----:B------:R-:W-:Y:S04]  /*bf20*/  BSSY B1, `(.L_x_501) ;  /* 0x0000006000017945 */ /* 0x000fe80003800000 */
[----:B------:R0:W-:Y:S01]  /*bf30*/  @!P5 STG.E.U8 desc[UR36][R8.64+0xc9], R127 ;  /* 0x0000c97f0800d986 */ /* 0x0001e2000c101124 */
[----:B------:R-:W-:Y:S05]  /*bf40*/  @P6 BRA `(.L_x_502) ;  /* 0x00000000000c6947 */ /* 0x000fea0003800000 */
[----:B------:R-:W0:Y:S02]  /*bf50*/  LDG.E.U8 R16, desc[UR36][R14.64+0xd0] ;  /* 0x0000d0240e107981 */ /* 0x000e24000c1e1100 */
[----:B0-----:R-:W-:-:S05]  /*bf60*/  PRMT R3, R16, 0x8880, RZ ;  /* 0x0000888010037816 */ /* 0x001fca00000000ff */
[----:B------:R-:W-:-:S07]  /*bf70*/  IMAD R2, R3, R18, RZ ;  /* 0x0000001203027224 */ /* 0x000fce00078e02ff */
.L_x_502:
[----:B------:R-:W-:Y:S05]  /*bf80*/  BSYNC B1 ;  /* 0x0000000000017941 */ /* 0x000fea0003800000 */
.L_x_501:
[----:B0-----:R-:W-:Y:S01]  /*bf90*/  @!P6 IMAD R3, R128, R17, R2 ;  /* 0x000000118003e224 */ /* 0x001fe200078e0202 */
[----:B------:R-:W-:Y:S04]  /*bfa0*/  BSSY B1, `(.L_x_503) ;  /* 0x0000006000017945 */ /* 0x000fe80003800000 */
[----:B------:R0:W-:Y:S01]  /*bfb0*/  @!P6 STG.E.U8 desc[UR36][R6.64+0xd0], R3 ;  /* 0x0000d0030600e986 */ /* 0x0001e2000c101124 */
[----:B------:R-:W-:Y:S05]  /*bfc0*/  @P1 BRA `(.L_x_504) ;  /* 0x00000000000c1947 */ /* 0x000fea0003800000 */
[----:B------:R-:W0:Y:S02]  /*bfd0*/  LDG.E.U8 R16, desc[UR36][R14.64+0xd1] ;  /* 0x0000d1240e107981 */ /* 0x000e24000c1e1100 */
[----:B0-----:R-:W-:-:S05]  /*bfe0*/  PRMT R3, R16, 0x8880, RZ ;  /* 0x0000888010037816 */ /* 0x001fca00000000ff */
[----:B------:R-:W-:-:S07]  /*bff0*/  IMAD R2, R3, R18, RZ ;  /* 0x0000001203027224 */ /* 0x000fce00078e02ff */
.L_x_504:
[----:B------:R-:W-:Y:S05]  /*c000*/  BSYNC B1 ;  /* 0x0000000000017941 */ /* 0x000fea0003800000 */
.L_x_503:
        /* <DEDUP_REMOVED lines=12> */
.L_x_506:
[----:B------:R-:W-:Y:S05]  /*c0d0*/  BSYNC B1 ;  /* 0x0000000000017941 */ /* 0x000fea0003800000 */
.L_x_505:
[----:B0-----:R-:W-:Y:S01]  /*c0e0*/  @!P4 IMAD R3, R130, R17, R2 ;  /* 0x000000118203c224 */ /* 0x001fe200078e0202 */
[----:B------:R-:W-:Y:S04]  /*c0f0*/  BSSY B1, `(.L_x_507) ;  /* 0x0000006000017945 */ /* 0x000fe80003800000 */
[----:B------:R0:W-:Y:S01]  /*c100*/  @!P4 STG.E.U8 desc[UR36][R8.64+0xd0], R3 ;  /* 0x0000d0030800c986 */ /* 0x0001e2000c101124 */
[----:B------:R-:W-:Y:S05]  /*c110*/  @P3 BRA `(.L_x_508) ;  /* 0x00000000000c3947 */ /* 0x000fea0003800000 */
[----:B------:R-:W0:Y:S02]  /*c120*/  LDG.E.U8 R16, desc[UR36][R156.64+0xd1] ;  /* 0x0000d1249c107981 */ /* 0x000e24000c1e1100 */
[----:B0-----:R-:W-:-:S05]  /*c130*/  PRMT R3, R16, 0x8880, RZ ;  /* 0x0000888010037816 */ /* 0x001fca00000000ff */
[----:B------:R-:W-:-:S07]  /*c140*/  IMAD R2, R3, R18, RZ ;  /* 0x0000001203027224 */ /* 0x000fce00078e02ff */
.L_x_508:
[----:B------:R-:W-:Y:S05]  /*c150*/  BSYNC B1 ;  /* 0x0000000000017941 */ /* 0x000fea0003800000 */
.L_x_507:
[----:B------:R-:W-:Y:S01]  /*c160*/  @!P3 IMAD R131, R131, R17, R2 ;  /* 0x000000118383b224 */ /* 0x000fe200078e0202 */
[----:B------:R-:W-:Y:S04]  /*c170*/  BSSY B1, `(.L_x_509) ;  /* 0x0000006000017945 */ /* 0x000fe80003800000 */
[----:B------:R0:W-:Y:S01]  /*c180*/  @!P3 STG.E.U8 desc[UR36][R8.64+0xd1], R131 ;  /* 0x0000d1830800b986 */ /* 0x0001e2000c101124 */
[----:B------:R-:W-:Y:S05]  /*c190*/  @P5 BRA `(.L_x_510) ;  /* 0x00000000000c5947 */ /* 0x000fea0003800000 */
[----:B------:R-:W0:Y:S02]  /*c1a0*/  LDG.E.U8 R16, desc[UR36][R14.64+0xd8] ;  /* 0x0000d8240e107981 */ /* 0x000e24000c1e1100 */
[----:B0-----:R-:W-:-:S05]  /*c1b0*/  PRMT R3, R16, 0x8880, RZ ;  /* 0x0000888010037816 */ /* 0x001fca00000000ff */
[----:B------:R-:W-:-:S07]  /*c1c0*/  IMAD R2, R3, R18, RZ ;  /* 0x0000001203027224 */ /* 0x000fce00078e02ff */
.L_x_510:
[----:B------:R-:W-:Y:S05]  /*c1d0*/  BSYNC B1 ;  /* 0x0000000000017941 */ /* 0x000fea0003800000 */
.L_x_509:
[----:B0-----:R-:W-:Y:S01]  /*c1e0*/  @!P5 IMAD R3, R132, R17, R2 ;  /* 0x000000118403d224 */ /* 0x001fe200078e0202 */
[----:B------:R-:W-:Y:S04]  /*c1f0*/  BSSY B1, `(.L_x_511) ;  /* 0x0000006000017945 */ /* 0x000fe80003800000 */
[----:B------:R0:W-:Y:S01]  /*c200*/  @!P5 STG.E.U8 desc[UR36][R6.64+0xd8], R3 ;  /* 0x0000d8030600d986 */ /* 0x0001e2000c101124 */
[----:B------:R-:W-:Y:S05]  /*c210*/  @P6 BRA `(.L_x_512) ;  /* 0x00000000000c6947 */ /* 0x000fea0003800000 */
[----:B------:R-:W0:Y:S02]  /*c220*/  LDG.E.U8 R16, desc[UR36][R14.64+0xd9] ;  /* 0x0000d9240e107981 */ /* 0x000e24000c1e1100 */
[----:B0-----:R-:W-:-:S05]  /*c230*/  PRMT R3, R16, 0x8880, RZ ;  /* 0x0000888010037816 */ /* 0x001fca00000000ff */
[----:B------:R-:W-:-:S07]  /*c240*/  IMAD R2, R3, R18, RZ ;  /* 0x0000001203027224 */ /* 0x000fce00078e02ff */
.L_x_512:
[----:B------:R-:W-:Y:S05]  /*c250*/  BSYNC B1 ;  /* 0x0000000000017941 */ /* 0x000fea0003800000 */
.L_x_511:
[----:B------:R-:W-:Y:S01]  /*c260*/  @!P6 IMAD R133, R133, R17, R2 ;  /* 0x000000118585e224 */ /* 0x000fe200078e0202 */
[----:B------:R-:W-:Y:S04]  /*c270*/  BSSY B1, `(.L_x_513) ;  /* 0x0000006000017945 */ /* 0x000fe80003800000 */
[----:B------:R0:W-:Y:S01]  /*c280*/  @!P6 STG.E.U8 desc[UR36][R6.64+0xd9], R133 ;  /* 0x0000d9850600e986 */ /* 0x0001e2000c101124 */
[----:B------:R-:W-:Y:S05]  /*c290*/  @P1 BRA `(.L_x_514) ;  /* 0x00000000000c1947 */ /* 0x000fea0003800000 */
[----:B------:R-:W0:Y:S02]  /*c2a0*/  LDG.E.U8 R16, desc[UR36][R156.64+0xd8] ;  /* 0x0000d8249c107981 */ /* 0x000e24000c1e1100 */
[----:B0-----:R-:W-:-:S05]  /*c2b0*/  PRMT R3, R16, 0x8880, RZ ;  /* 0x0000888010037816 */ /* 0x001fca00000000ff */
[----:B------:R-:W-:-:S07]  /*c2c0*/  IMAD R2, R3, R18, RZ ;  /* 0x0000001203027224 */ /* 0x000fce00078e02ff */
.L_x_514:
[----:B------:R-:W-:Y:S05]  /*c2d0*/  BSYNC B1 ;  /* 0x0000000000017941 */ /* 0x000fea0003800000 */
.L_x_513:
        /* <DEDUP_REMOVED lines=12> */
.L_x_516:
[----:B------:R-:W-:Y:S05]  /*c3a0*/  BSYNC B1 ;  /* 0x0000000000017941 */ /* 0x000fea0003800000 */
.L_x_515:
[----:B------:R-:W-:Y:S01]  /*c3b0*/  @!P4 IMAD R135, R135, R17, R2 ;  /* 0x000000118787c224 */ /* 0x000fe200078e0202 */
[----:B------:R-:W-:Y:S04]  /*c3c0*/  BSSY B1, `(.L_x_517) ;  /* 0x0000006000017945 */ /* 0x000fe80003800000 */
[----:B------:R0:W-:Y:S01]  /*c3d0*/  @!P4 STG.E.U8 desc[UR36][R8.64+0xd9], R135 ;  /* 0x0000d9870800c986 */ /* 0x0001e2000c101124 */
[----:B------:R-:W-:Y:S05]  /*c3e0*/  @P3 BRA `(.L_x_518) ;  /* 0x00000000000c3947 */ /* 0x000fea0003800000 */
[----:B------:R-:W0:Y:S02]  /*c3f0*/  LDG.E.U8 R16, desc[UR36][R14.64+0xe0] ;  /* 0x0000e0240e107981 */ /* 0x000e24000c1e1100 */
[----:B0-----:R-:W-:-:S05]  /*c400*/  PRMT R3, R16, 0x8880, RZ ;  /* 0x0000888010037816 */ /* 0x001fca00000000ff */
[----:B------:R-:W-:-:S07]  /*c410*/  IMAD R2, R3, R18, RZ ;  /* 0x0000001203027224 */ /* 0x000fce00078e02ff */
.L_x_518:
[----:B------:R-:W-:Y:S05]  /*c420*/  BSYNC B1 ;  /* 0x0000000000017941 */ /* 0x000fea0003800000 */
.L_x_517:
[----:B0-----:R-:W-:Y:S01]  /*c430*/  @!P3 IMAD R3, R136, R17, R2 ;  /* 0x000000118803b224 */ /* 0x001fe200078e0202 */
[----:B------:R-:W-:Y:S04]  /*c440*/  BSSY B1, `(.L_x_519) ;  /* 0x0000006000017945 */ /* 0x000fe80003800000 */
[----:B------:R0:W-:Y:S01]  /*c450*/  @!P3 STG.E.U8 desc[UR36][R6.64+0xe0], R3 ;  /* 0x0000e0030600b986 */ /* 0x0001e2000c101124 */
[----:B------:R-:W-:Y:S05]  /*c460*/  @P5 BRA `(.L_x_520) ;  /* 0x00000000000c5947 */ /* 0x000fea0003800000 */
[----:B------:R-:W0:Y:S02]  /*c470*/  LDG.E.U8 R16, desc[UR36][R14.64+0xe1] ;  /* 0x0000e1240e107981 */ /* 0x000e24000c1e1100 */
[----:B0-----:R-:W-:-:S05]  /*c480*/  PRMT R3, R16, 0x8880, RZ ;  /* 0x0000888010037816 */ /* 0x001fca00000000ff */
[----:B------:R-:W-:-:S07]  /*c490*/  IMAD R2, R3, R18, RZ ;  /* 0x0000001203027224 */ /* 0x000fce00078e02ff */
.L_x_520:
[----:B------:R-:W-:Y:S05]  /*c4a0*/  BSYNC B1 ;  /* 0x0000000000017941 */ /* 0x000fea0003800000 */
.L_x_519:
[----:B------:R-:W-:Y:S01]  /*c4b0*/  @!P5 IMAD R137, R137, R17, R2 ;  /* 0x000000118989d224 */ /* 0x000fe200078e0202 */
[----:B------:R-:W-:Y:S04]  /*c4c0*/  BSSY B1, `(.L_x_521) ;  /* 0x0000006000017945 */ /* 0x000fe80003800000 */
[----:B------:R0:W-:Y:S01]  /*c4d0*/  @!P5 STG.E.U8 desc[UR36][R6.64+0xe1], R137 ;  /* 0x0000e1890600d986 */ /* 0x0001e2000c101124 */
[----:B------:R-:W-:Y:S05]  /*c4e0*/  @P6 BRA `(.L_x_522) ;  /* 0x00000000000c6947 */ /* 0x000fea0003800000 */
[----:B------:R-:W0:Y:S02]  /*c4f0*/  LDG.E.U8 R16, desc[UR36][R156.64+0xe0] ;  /* 0x0000e0249c107981 */ /* 0x000e24000c1e1100 */
[----:B0-----:R-:W-:-:S05]  /*c500*/  PRMT R3, R16, 0x8880, RZ ;  /* 0x0000888010037816 */ /* 0x001fca00000000ff */
[----:B------:R-:W-:-:S07]  /*c510*/  IMAD R2, R3, R18, RZ ;  /* 0x0000001203027224 */ /* 0x000fce00078e02ff */
.L_x_522:
[----:B------:R-:W-:Y:S05]  /*c520*/  BSYNC B1 ;  /* 0x0000000000017941 */ /* 0x000fea0003800000 */
.L_x_521:
[----:B0-----:R-:W-:Y:S01]  /*c530*/  @!P6 IMAD R3, R138, R17, R2 ;  /* 0x000000118a03e224 */ /* 0x001fe200078e0202 */
[----:B------:R-:W-:Y:S04]  /*c540*/  BSSY B1, `(.L_x_523) ;  /* 0x0000006000017945 */ /* 0x000fe80003800000 */
[----:B------:R0:W-:Y:S01]  /*c550*/  @!P6 STG.E.U8 desc[UR36][R8.64+0xe0], R3 ;  /* 0x0000e0030800e986 */ /* 0x0001e2000c101124 */
[----:B------:R-:W-:Y:S05]  /*c560*/  @P1 BRA `(.L_x_524) ;  /* 0x00000000000c1947 */ /* 0x000fea0003800000 */
[----:B------:R-:W0:Y:S02]  /*c570*/  LDG.E.U8 R16, desc[UR36][R156.64+0xe1] ;  /* 0x0000e1249c107981 */ /* 0x000e24000c1e1100 */
[----:B0-----:R-:W-:-:S05]  /*c580*/  PRMT R3, R16, 0x8880, RZ ;  /* 0x0000888010037816 */ /* 0x001fca00000000ff */
[----:B------:R-:W-:-:S07]  /*c590*/  IMAD R2, R3, R18, RZ ;  /* 0x0000001203027224 */ /* 0x000fce00078e02ff */
.L_x_524:
[----:B------:R-:W-:Y:S05]  /*c5a0*/  BSYNC B1 ;  /* 0x0000000000017941 */ /* 0x000fea0003800000 */
.L_x_523:
        /* <DEDUP_REMOVED lines=12> */
.L_x_526:
[----:B------:R-:W-:Y:S05]  /*c670*/  BSYNC B1 ;  /* 0x0000000000017941 */ /* 0x000fea0003800000 */
.L_x_525:
[----:B0-----:R-:W-:Y:S01]  /*c680*/  @!P5 IMAD R3, R140, R17, R2 ;  /* 0x000000118c03d224 */ /* 0x001fe200078e0202 */
[----:B------:R-:W-:Y:S04]  /*c690*/  BSSY B1, `(.L_x_527) ;  /* 0x0000006000017945 */ /* 0x000fe80003800000 */
[----:B------:R0:W-:Y:S01]  /*c6a0*/  @!P5 STG.E.U8 desc[UR36][R6.64+0xe8], R3 ;  /* 0x0000e8030600d986 */ /* 0x0001e2000c101124 */
[----:B------:R-:W-:Y:S05]  /*c6b0*/  @P3 BRA `(.L_x_528) ;  /* 0x00000000000c3947 */ /* 0x000fea0003800000 */
[----:B------:R-:W0:Y:S02]  /*c6c0*/  LDG.E.U8 R16, desc[UR36][R14.64+0xe9] ;  /* 0x0000e9240e107981 */ /* 0x000e24000c1e1100 */
[----:B0-----:R-:W-:-:S05]  /*c6d0*/  PRMT R3, R16, 0x8880, RZ ;  /* 0x0000888010037816 */ /* 0x001fca00000000ff */
[----:B------:R-:W-:-:S07]  /*c6e0*/  IMAD R2, R3, R18, RZ ;  /* 0x0000001203027224 */ /* 0x000fce00078e02ff */
.L_x_528:
[----:B------:R-:W-:Y:S05]  /*c6f0*/  BSYNC B1 ;  /* 0x0000000000017941 */ /* 0x000fea0003800000 */
.L_x_527:
[----:B------:R-:W-:Y:S01]  /*c700*/  @!P3 IMAD R141, R141, R17, R2 ;  /* 0x000000118d8db224 */ /* 0x000fe200078e0202 */
[----:B------:R-:W-:Y:S04]  /*c710*/  BSSY B1, `(.L_x_529) ;  /* 0x0000006000017945 */ /* 0x000fe80003800000 */
[----:B------:R0:W-:Y:S01]  /*c720*/  @!P3 STG.E.U8 desc[UR36][R6.64+0xe9], R141 ;  /* 0x0000e98d0600b986 */ /* 0x0001e2000c101124 */
[----:B------:R-:W-:Y:S05]  /*c730*/  @P1 BRA `(.L_x_530) ;  /* 0x00000000000c1947 */ /* 0x000fea0003800000 */
[----:B------:R-:W0:Y:S02]  /*c740*/  LDG.E.U8 R16, desc[UR36][R156.64+0xe8] ;  /* 0x0000e8249c107981 */ /* 0x000e24000c1e1100 */
[----:B0-----:R-:W-:-:S05]  /*c750*/  PRMT R3, R16, 0x8880, RZ ;  /* 0x0000888010037816 */ /* 0x001fca00000000ff */
[----:B------:R-:W-:-:S07]  /*c760*/  IMAD R2, R3, R18, RZ ;  /* 0x0000001203027224 */ /* 0x000fce00078e02ff */
.L_x_530:
[----:B------:R-:W-:Y:S05]  /*c770*/  BSYNC B1 ;  /* 0x0000000000017941 */ /* 0x000fea0003800000 */
.L_x_529:
[----:B0-----:R-:W-:Y:S01]  /*c780*/  @!P1 IMAD R3, R142, R17, R2 ;  /* 0x000000118e039224 */ /* 0x001fe200078e0202 */
[----:B------:R-:W-:Y:S04]  /*c790*/  BSSY B1, `(.L_x_531) ;  /* 0x0000006000017945 */ /* 0x000fe80003800000 */
[----:B------:R0:W-:Y:S01]  /*c7a0*/  @!P1 STG.E.U8 desc[UR36][R8.64+0xe8], R3 ;  /* 0x0000e80308009986 */ /* 0x0001e2000c101124 */
[----:B------:R-:W-:Y:S05]  /*c7b0*/  @P6 BRA `(.L_x_532) ;  /* 0x00000000000c6947 */ /* 0x000fea0003800000 */
[----:B------:R-:W0:Y:S02]  /*c7c0*/  LDG.E.U8 R16, desc[UR36][R156.64+0xe9] ;  /* 0x0000e9249c107981 */ /* 0x000e24000c1e1100 */
[----:B0-----:R-:W-:-:S05]  /*c7d0*/  PRMT R3, R16, 0x8880, RZ ;  /* 0x0000888010037816 */ /* 0x001fca00000000ff */
[----:B------:R-:W-:-:S07]  /*c7e0*/  IMAD R2, R3, R18, RZ ;  /* 0x0000001203027224 */ /* 0x000fce00078e02ff */
.L_x_532:
[----:B------:R-:W-:Y:S05]  /*c7f0*/  BSYNC B1 ;  /* 0x0000000000017941 */ /* 0x000fea0003800000 */
.L_x_531:
[----:B------:R-:W-:Y:S01]  /*c800*/  @!P6 IMAD R143, R143, R17, R2 ;  /* 0x000000118f8fe224 */ /* 0x000fe200078e0202 */
[----:B------:R-:W-:Y:S04]  /*c810*/  BSSY B1, `(.L_x_533) ;  /* 0x0000006000017945 */ /* 0x000fe80003800000 */
[----:B------:R0:W-:Y:S01]  /*c820*/  @!P6 STG.E.U8 desc[UR36][R8.64+0xe9], R143 ;  /* 0x0000e98f0800e986 */ /* 0x0001e2000c101124 */
[----:B------:R-:W-:Y:S05]  /*c830*/  @P4 BRA `(.L_x_534) ;  /* 0x00000000000c4947 */ /* 0x000fea0003800000 */
[----:B------:R-:W0:Y:S02]  /*c840*/  LDG.E.U8 R16, desc[UR36][R14.64+0xf0] ;  /* 0x0000f0240e107981 */ /* 0x000e24000c1e1100 */
[----:B0-----:R-:W-:-:S05]  /*c850*/  PRMT R3, R16, 0x8880, RZ ;  /* 0x0000888010037816 */ /* 0x001fca00000000ff */
[----:B------:R-:W-:-:S07]  /*c860*/  IMAD R2, R3, R18, RZ ;  /* 0x0000001203027224 */ /* 0x000fce00078e02ff */
.L_x_534:
[----:B------:R-:W-:Y:S05]  /*c870*/  BSYNC B1 ;  /* 0x0000000000017941 */ /* 0x000fea0003800000 */
.L_x_533:
[----:B------:R-:W-:Y:S01]  /*c880*/  ISETP.LT.OR P3, PT, R0, 0xf2, !P2 ;  /* 0x000000f20000780c */ /* 0x000fe20005761670 */
[----:B0-----:R-:W-:Y:S01]  /*c890*/  @!P4 IMAD R3, R144, R17, R2 ;  /* 0x000000119003c224 */ /* 0x001fe200078e0202 */
[----:B------:R-:W-:Y:S01]  /*c8a0*/  BSSY B1, `(.L_x_535) ;  /* 0x000000b000017945 */ /* 0x000fe20003800000 */
[C---:B------:R-:W-:Y:S02]  /*c8b0*/  ISETP.LT.OR P1, PT, R0.reuse, 0xf1, !P0 ;  /* 0x000000f10000780c */ /* 0x040fe40004721670 */
[C---:B------:R-:W-:Y:S01]  /*c8c0*/  ISETP.LT.OR P5, PT, R0.reuse, 0xf2, !P0 ;  /* 0x000000f20000780c */ /* 0x040fe200047a1670 */
[----:B------:R0:W-:Y:S01]  /*c8d0*/  @!P4 STG.E.U8 desc[UR36][R6.64+0xf0], R3 ;  /* 0x0000f0030600c986 */ /* 0x0001e2000c101124 */
[C---:B------:R-:W-:Y:S02]  /*c8e0*/  ISETP.LT.OR P4, PT, R0.reuse, 0xf9, !P2 ;  /* 0x000000f90000780c */ /* 0x040fe40005781670 */
[C---:B------:R-:W-:Y:S02]  /*c8f0*/  ISETP.LT.OR P2, PT, R0.reuse, 0xfa, !P2 ;  /* 0x000000fa0000780c */ /* 0x040fe40005741670 */
[----:B------:R-:W-:-:S02]  /*c900*/  ISETP.LT.OR P6, PT, R0, 0xf9, !P0 ;  /* 0x000000f90000780c */ /* 0x000fc400047c1670 */
[----:B------:R-:W-:Y:S11]  /*c910*/  @P3 BRA `(.L_x_536) ;  /* 0x00000000000c3947 */ /* 0x000ff60003800000 */
[----:B------:R-:W0:Y:S02]  /*c920*/  LDG.E.U8 R16, desc[UR36][R14.64+0xf1] ;  /* 0x0000f1240e107981 */ /* 0x000e24000c1e1100 */
[----:B0-----:R-:W-:-:S05]  /*c930*/  PRMT R3, R16, 0x8880, RZ ;  /* 0x0000888010037816 */ /* 0x001fca00000000ff */
[----:B------:R-:W-:-:S07]  /*c940*/  IMAD R2, R3, R18, RZ ;  /* 0x0000001203027224 */ /* 0x000fce00078e02ff */
.L_x_536:
[----:B------:R-:W-:Y:S05]  /*c950*/  BSYNC B1 ;  /* 0x0000000000017941 */ /* 0x000fea0003800000 */
.L_x_535:
[----:B------:R-:W-:Y:S01]  /*c960*/  @!P3 IMAD R145, R145, R17, R2 ;  /* 0x000000119191b224 */ /* 0x000fe200078e0202 */
[----:B------:R-:W-:Y:S04]  /*c970*/  BSSY B1, `(.L_x_537) ;  /* 0x0000006000017945 */ /* 0x000fe80003800000 */
[----:B------:R0:W-:Y:S01]  /*c980*/  @!P3 STG.E.U8 desc[UR36][R6.64+0xf1], R145 ;  /* 0x0000f1910600b986 */ /* 0x0001e2000c101124 */
[----:B------:R-:W-:Y:S05]  /*c990*/  @P1 BRA `(.L_x_538) ;  /* 0x00000000000c1947 */ /* 0x000fea0003800000 */
[----:B------:R-:W0:Y:S02]  /*c9a0*/  LDG.E.U8 R16, desc[UR36][R156.64+0xf0] ;  /* 0x0000f0249c107981 */ /* 0x000e24000c1e1100 */
[----:B0-----:R-:W-:-:S05]  /*c9b0*/  PRMT R3, R16, 0x8880, RZ ;  /* 0x0000888010037816 */ /* 0x001fca00000000ff */
[----:B------:R-:W-:-:S07]  /*c9c0*/  IMAD R2, R3, R18, RZ ;  /* 0x0000001203027224 */ /* 0x000fce00078e02ff */
.L_x_538:
[----:B------:R-:W-:Y:S05]  /*c9d0*/  BSYNC B1 ;  /* 0x0000000000017941 */ /* 0x000fea0003800000 */
.L_x_537:
[----:B0-----:R-:W-:Y:S01]  /*c9e0*/  @!P1 IMAD R3, R146, R17, R2 ;  /* 0x0000001192039224 */ /* 0x001fe200078e0202 */
[----:B------:R-:W-:Y:S04]  /*c9f0*/  BSSY B1, `(.L_x_539) ;  /* 0x0000006000017945 */ /* 0x000fe80003800000 */
[----:B------:R0:W-:Y:S01]  /*ca00*/  @!P1 STG.E.U8 desc[UR36][R8.64+0xf0], R3 ;  /* 0x0000f00308009986 */ /* 0x0001e2000c101124 */
[----:B------:R-:W-:Y:S05]  /*ca10*/  @P5 BRA `(.L_x_540) ;  /* 0x00000000000c5947 */ /* 0x000fea0003800000 */
[----:B------:R-:W0:Y:S02]  /*ca20*/  LDG.E.U8 R16, desc[UR36][R156.64+0xf1] ;  /* 0x0000f1249c107981 */ /* 0x000e24000c1e1100 */
[----:B0-----:R-:W-:-:S05]  /*ca30*/  PRMT R3, R16, 0x8880, RZ ;  /* 0x0000888010037816 */ /* 0x001fca00000000ff */
[----:B------:R-:W-:-:S07]  /*ca40*/  IMAD R2, R3, R18, RZ ;  /* 0x0000001203027224 */ /* 0x000fce00078e02ff */
.L_x_540:
[----:B------:R-:W-:Y:S05]  /*ca50*/  BSYNC B1 ;  /* 0x0000000000017941 */ /* 0x000fea0003800000 */
.L_x_539:
[----:B------:R-:W-:Y:S01]  /*ca60*/  @!P5 IMAD R147, R147, R17, R2 ;  /* 0x000000119393d224 */ /* 0x000fe200078e0202 */
[----:B------:R-:W-:Y:S04]  /*ca70*/  BSSY B1, `(.L_x_541) ;  /* 0x0000006000017945 */ /* 0x000fe80003800000 */
[----:B------:R0:W-:Y:S01]  /*ca80*/  @!P5 STG.E.U8 desc[UR36][R8.64+0xf1], R147 ;  /* 0x0000f1930800d986 */ /* 0x0001e2000c101124 */
[----:B------:R-:W-:Y:S05]  /*ca90*/  @P4 BRA `(.L_x_542) ;  /* 0x00000000000c4947 */ /* 0x000fea0003800000 */
[----:B------:R-:W0:Y:S02]  /*caa0*/  LDG.E.U8 R16, desc[UR36][R14.64+0xf8] ;  /* 0x0000f8240e107981 */ /* 0x000e24000c1e1100 */
[----:B0-----:R-:W-:-:S05]  /*cab0*/  PRMT R3, R16, 0x8880, RZ ;  /* 0x0000888010037816 */ /* 0x001fca00000000ff */
[----:B------:R-:W-:-:S07]  /*cac0*/  IMAD R2, R3, R18, RZ ;  /* 0x0000001203027224 */ /* 0x000fce00078e02ff */
.L_x_542:
[----:B------:R-:W-:Y:S05]  /*cad0*/  BSYNC B1 ;  /* 0x0000000000017941 */ /* 0x000fea0003800000 */
.L_x_541:
[----:B0-----:R-:W-:Y:S01]  /*cae0*/  @!P4 IMAD R3, R148, R17, R2 ;  /* 0x000000119403c224 */ /* 0x001fe200078e0202 */
[----:B------:R-:W-:Y:S04]  /*caf0*/  BSSY B1, `(.L_x_543) ;  /* 0x0000006000017945 */ /* 0x000fe80003800000 */
[----:B------:R0:W-:Y:S01]  /*cb00*/  @!P4 STG.E.U8 desc[UR36][R6.64+0xf8], R3 ;  /* 0x0000f8030600c986 */ /* 0x0001e2000c101124 */
[----:B------:R-:W-:Y:S05]  /*cb10*/  @P2 BRA `(.L_x_544) ;  /* 0x00000000000c2947 */ /* 0x000fea0003800000 */
[----:B------:R-:W0:Y:S02]  /*cb20*/  LDG.E.U8 R16, desc[UR36][R14.64+0xf9] ;  /* 0x0000f9240e107981 */ /* 0x000e24000c1e1100 */
[----:B0-----:R-:W-:-:S05]  /*cb30*/  PRMT R3, R16, 0x8880, RZ ;  /* 0x0000888010037816 */ /* 0x001fca00000000ff */
[----:B------:R-:W-:-:S07]  /*cb40*/  IMAD R2, R3, R18, RZ ;  /* 0x0000001203027224 */ /* 0x000fce00078e02ff */
.L_x_544:
[----:B------:R-:W-:Y:S05]  /*cb50*/  BSYNC B1 ;  /* 0x0000000000017941 */ /* 0x000fea0003800000 */
.L_x_543:
[----:B------:R-:W-:Y:S01]  /*cb60*/  @!P2 IMAD R149, R149, R17, R2 ;  /* 0x000000119595a224 */ /* 0x000fe200078e0202 */
[----:B------:R-:W-:Y:S04]  /*cb70*/  BSSY B1, `(.L_x_545) ;  /* 0x0000006000017945 */ /* 0x000fe80003800000 */
[----:B------:R0:W-:Y:S01]  /*cb80*/  @!P2 STG.E.U8 desc[UR36][R6.64+0xf9], R149 ;  /* 0x0000f9950600a986 */ /* 0x0001e2000c101124 */
[----:B------:R-:W-:Y:S05]  /*cb90*/  @P6 BRA `(.L_x_546) ;  /* 0x00000000000c6947 */ /* 0x000fea0003800000 */
[----:B------:R-:W0:Y:S02]  /*cba0*/  LDG.E.U8 R16, desc[UR36][R156.64+0xf8] ;  /* 0x0000f8249c107981 */ /* 0x000e24000c1e1100 */
[----:B0-----:R-:W-:-:S05]  /*cbb0*/  PRMT R3, R16, 0x8880, RZ ;  /* 0x0000888010037816 */ /* 0x001fca00000000ff */
[----:B------:R-:W-:-:S07]  /*cbc0*/  IMAD R2, R3, R18, RZ ;  /* 0x0000001203027224 */ /* 0x000fce00078e02ff */
.L_x_546:
[----:B------:R-:W-:Y:S05]  /*cbd0*/  BSYNC B1 ;  /* 0x0000000000017941 */ /* 0x000fea0003800000 */
.L_x_545:
[----:B0-----:R-:W-:Y:S01]  /*cbe0*/  @!P6 IMAD R3, R150, R17, R2 ;  /* 0x000000119603e224 */ /* 0x001fe200078e0202 */
[----:B------:R-:W-:Y:S01]  /*cbf0*/  ISETP.LT.OR P0, PT, R0, 0xfa, !P0 ;  /* 0x000000fa0000780c */ /* 0x000fe20004701670 */
[----:B------:R-:W-:Y:S03]  /*cc00*/  BSSY B1, `(.L_x_547) ;  /* 0x0000006000017945 */ /* 0x000fe60003800000 */
[----:B------:R0:W-:Y:S09]  /*cc10*/  @!P6 STG.E.U8 desc[UR36][R8.64+0xf8], R3 ;  /* 0x0000f8030800e986 */ /* 0x0001f2000c101124 */
[----:B------:R-:W-:Y:S05]  /*cc20*/  @P0 BRA `(.L_x_548) ;  /* 0x00000000000c0947 */ /* 0x000fea0003800000 */
[----:B------:R-:W0:Y:S02]  /*cc30*/  LDG.E.U8 R16, desc[UR36][R156.64+0xf9] ;  /* 0x0000f9249c107981 */ /* 0x000e24000c1e1100 */
[----:B0-----:R-:W-:-:S05]  /*cc40*/  PRMT R3, R16, 0x8880, RZ ;  /* 0x0000888010037816 */ /* 0x001fca00000000ff */
[----:B------:R-:W-:-:S07]  /*cc50*/  IMAD R2, R3, R18, RZ ;  /* 0x0000001203027224 */ /* 0x000fce00078e02ff */
.L_x_548:
[----:B------:R-:W-:Y:S05]  /*cc60*/  BSYNC B1 ;  /* 0x0000000000017941 */ /* 0x000fea0003800000 */
.L_x_547:
[----:B------:R-:W-:Y:S01]  /*cc70*/  IMAD R151, R151, R17, R2 ;  /* 0x0000001197977224 */ /* 0x000fe200078e0202 */
[----:B------:R-:W-:Y:S06]  /*cc80*/  @P0 BRA `(.L_x_549) ;  /* 0x0000003800180947 */ /* 0x000fec0003800000 */
[----:B------:R0:W-:Y:S01]  /*cc90*/  STG.E.U8 desc[UR36][R8.64+0xf9], R151 ;  /* 0x0000f99708007986 */ /* 0x0001e2000c101124 */
[----:B------:R-:W-:Y:S05]  /*cca0*/  BRA `(.L_x_549) ;  /* 0x0000003800107947 */ /* 0x000fea0003800000 */
.L_x_36:
[----:B------:R-:W2:Y:S04]  /*ccb0*/  LDL.LU R2, [R1] ;  /* 0x0000000001027983 */ /* 0x000ea80000300800 */
[----:B------:R-:W3:Y:S04]  /*ccc0*/  LDL.LU R3, [R1+0xc] ;  /* 0x00000c0001037983 */ /* 0x000ee80000300800 */
[----:B------:R-:W4:Y:S04]  /*ccd0*/  LDL.LU R12, [R1+0x14] ;  /* 0x00001400010c7983 */ /* 0x000f280000300800 */
[----:B------:R-:W5:Y:S04]  /*cce0*/  LDL.LU R13, [R1+0x98] ;  /* 0x00009800010d7983 */ /* 0x000f680000300800 */
        /* <DEDUP_REMOVED lines=61> */
[----:B------:R-:W5:Y:S01]  /*d0c0*/  LDL.LU R178, [R1+0x194] ;  /* 0x0001940001b27983 */ /* 0x000f620000300800 */
[----:B------:R-:W-:-:S03]  /*d0d0*/  ISETP.GE.AND P0, PT, R154, 0x1, PT ;  /* 0x000000019a00780c */ /* 0x000fc60003f06270 */
[----:B------:R-:W5:Y:S04]  /*d0e0*/  LDL.LU R177, [R1+0x198] ;  /* 0x0001980001b17983 */ /* 0x000f680000300800 */
[----:B------:R-:W5:Y:S04]  /*d0f0*/  LDL.LU R176, [R1+0x19c] ;  /* 0x00019c0001b07983 */ /* 0x000f680000300800 */
[----:B------:R-:W5:Y:S04]  /*d100*/  LDL.LU R175, [R1+0x1a0] ;  /* 0x0001a00001af7983 */ /* 0x000f680000300800 */
[----:B------:R-:W5:Y:S01]  /*d110*/  LDL.LU R174, [R1+0x1a4] ;  /* 0x0001a40001ae7983 */ /* 0x000f620000300800 */
[----:B------:R-:W-:-:S03]  /*d120*/  ISETP.LT.OR P1, PT, R0, 0x1, !P0 ;  /* 0x000000010000780c */ /* 0x000fc60004721670 */
        /* <DEDUP_REMOVED lines=13> */
[----:B--2---:R-:W-:-:S03]  /*d200*/  @!P1 IMAD R2, R2, R17, RZ ;  /* 0x0000001102029224 */ /* 0x004fc600078e02ff */
[----:B------:R-:W2:Y:S04]  /*d210*/  LDL.LU R160, [R1+0x1dc] ;  /* 0x0001dc0001a07983 */ /* 0x000ea80000300800 */
        /* <DEDUP_REMOVED lines=8> */
[----:B------:R0:W-:Y:S04]  /*d2a0*/  @!P1 STG.E.U8 desc[UR36][R4.64], R2 ;  /* 0x0000000204009986 */ /* 0x0001e8000c101124 */
[----:B0-----:R-:W3:Y:S01]  /*d2b0*/  LDL.LU R2, [R1+0x4] ;  /* 0x0000040001027983 */ /* 0x001ee20000300800 */
[----:B------:R-:W-:-:S02]  /*d2c0*/  ISETP.LT.OR P1, PT, R0, 0x2, !P0 ;  /* 0x000000020000780c */ /* 0x000fc40004721670 */
[----:B------:R-:W-:-:S11]  /*d2d0*/  ISETP.GE.AND P2, PT, R154, 0x9, PT ;  /* 0x000000099a00780c */ /* 0x000fd60003f46270 */
[----:B---3--:R-:W-:-:S05]  /*d2e0*/  @!P1 IMAD R2, R2, R17, RZ ;  /* 0x0000001102029224 */ /* 0x008fca00078e02ff */
[----:B------:R0:W-:Y:S04]  /*d2f0*/  @!P1 STG.E.U8 desc[UR36][R4.64+0x1], R2 ;  /* 0x0000010204009986 */ /* 0x0001e8000c101124 */
[----:B0-----:R-:W3:Y:S01]  /*d300*/  LDL.LU R2, [R1+0x8] ;  /* 0x0000080001027983 */ /* 0x001ee20000300800 */
[C---:B------:R-:W-:Y:S02]  /*d310*/  ISETP.LT.OR P1, PT, R0.reuse, 0x1, !P2 ;  /* 0x000000010000780c */ /* 0x040fe40005721670 */
[C---:B------:R-:W-:Y:S02]  /*d320*/  ISETP.LT.OR P3, PT, R0.reuse, 0x2, !P2 ;  /* 0x000000020000780c */ /* 0x040fe40005761670 */
[----:B------:R-:W-:-:S09]  /*d330*/  ISETP.LT.OR P4, PT, R0, 0x9, !P0 ;  /* 0x000000090000780c */ /* 0x000fd20004781670 */
[----:B---3--:R-:W-:-:S05]  /*d340*/  @!P1 IMAD R2, R2, R17, RZ ;  /* 0x0000001102029224 */ /* 0x008fca00078e02ff */
[----:B------:R0:W-:Y:S04]  /*d350*/  @!P1 STG.E.U8 desc[UR36][R10.64], R2 ;  /* 0x000000020a009986 */ /* 0x0001e8000c101124 */
[----:B0-----:R-:W3:Y:S01]  /*d360*/  LDL.LU R2, [R1+0x10] ;  /* 0x0000100001027983 */ /* 0x001ee20000300800 */
[----:B------:R-:W-:Y:S01]  /*d370*/  @!P3 IMAD R3, R3, R17, RZ ;  /* 0x000000110303b224 */ /* 0x000fe200078e02ff */
[C---:B------:R-:W-:Y:S02]  /*d380*/  ISETP.LT.OR P1, PT, R0.reuse, 0xa, !P0 ;  /* 0x0000000a0000780c */ /* 0x040fe40004721670 */
[C---:B------:R-:W-:Y:S02]  /*d390*/  ISETP.LT.OR P5, PT, R0.reuse, 0x9, !P2 ;  /* 0x000000090000780c */ /* 0x040fe400057a1670 */
[----:B------:R0:W-:Y:S01]  /*d3a0*/  @!P3 STG.E.U8 desc[UR36][R10.64+0x1], R3 ;  /* 0x000001030a00b986 */ /* 0x0001e2000c101124 */
[----:B------:R-:W-:-:S03]  /*d3b0*/  ISETP.LT.OR P6, PT, R0, 0xa, !P2 ;  /* 0x0000000a0000780c */ /* 0x000fc600057c1670 */
[----:B0-----:R-:W5:Y:S01]  /*d3c0*/  LDL.LU R3, [R1+0x18] ;  /* 0x0000180001037983 */ /* 0x001f620000300800 */
[----:B---3--:R-:W-:-:S05]  /*d3d0*/  @!P4 IMAD R2, R2, R17, RZ ;  /* 0x000000110202c224 */ /* 0x008fca00078e02ff */
[----:B------:R0:W-:Y:S04]  /*d3e0*/  @!P4 STG.E.U8 desc[UR36][R4.64+0x8], R2 ;  /* 0x000008020400c986 */ /* 0x0001e8000c101124 */
[----:B0-----:R-:W3:Y:S01]  /*d3f0*/  LDL.LU R2, [R1+0x1c] ;  /* 0x00001c0001027983 */ /* 0x001ee20000300800 */
[-C--:B----4-:R-:W-:Y:S02]  /*d400*/  @!P1 IMAD R12, R12, R17.reuse, RZ ;  /* 0x000000110c0c9224 */ /* 0x090fe400078e02ff */
[----:B-----5:R-:W-:-:S03]  /*d410*/  @!P5 IMAD R3, R3, R17, RZ ;  /* 0x000000110303d224 */ /* 0x020fc600078e02ff */
[----:B------:R0:W-:Y:S04]  /*d420*/  @!P1 STG.E.U8 desc[UR36][R4.64+0x9], R12 ;  /* 0x0000090c04009986 */ /* 0x0001e8000c101124 */
[----:B------:R1:W-:Y:S04]  /*d430*/  @!P5 STG.E.U8 desc[UR36][R10.64+0x8], R3 ;  /* 0x000008030a00d986 */ /* 0x0003e8000c101124 */
[----:B0-----:R-:W4:Y:S04]  /*d440*/  LDL.LU R12, [R1+0x28] ;  /* 0x00002800010c7983 */ /* 0x001f280000300800 */
[----:B-1----:R-:W5:Y:S01]  /*d450*/  LDL.LU R3, [R1+0x20] ;  /* 0x0000200001037983 */ /* 0x002f620000300800 */
[----:B---3--:R-:W-:-:S05]  /*d460*/  @!P6 IMAD R2, R2, R17, RZ ;  /* 0x000000110202e224 */ /* 0x008fca00078e02ff */
[----:B------:R0:W-:Y:S04]  /*d470*/  @!P6 STG.E.U8 desc[UR36][R10.64+0x9], R2 ;  /* 0x000009020a00e986 */ /* 0x0001e8000c101124 */
[----:B0-----:R-:W3:Y:S01]  /*d480*/  LDL.LU R2, [R1+0x24] ;  /* 0x0000240001027983 */ /* 0x001ee20000300800 */
[C---:B------:R-:W-:Y:S02]  /*d490*/  ISETP.LT.OR P3, PT, R0.reuse, 0x11, !P0 ;  /* 0x000000110000780c */ /* 0x040fe40004761670 */
[----:B------:R-:W-:-:S11]  /*d4a0*/  ISETP.LT.OR P4, PT, R0, 0x12, !P0 ;  /* 0x000000120000780c */ /* 0x000fd60004781670 */
[----:B-----5:R-:W-:-:S05]  /*d4b0*/  @!P3 IMAD R3, R3, R17, RZ ;  /* 0x000000110303b224 */ /* 0x020fca00078e02ff */
[----:B------:R0:W-:Y:S04]  /*d4c0*/  @!P3 STG.E.U8 desc[UR36][R4.64+0x10], R3 ;  /* 0x000010030400b986 */ /* 0x0001e8000c101124 */
[----:B0-----:R-:W5:Y:S01]  /*d4d0*/  LDL.LU R3, [R1+0x2c] ;  /* 0x00002c0001037983 */ /* 0x001f620000300800 */
[----:B---3--:R-:W-:-:S05]  /*d4e0*/  @!P4 IMAD R2, R2, R17, RZ ;  /* 0x000000110202c224 */ /* 0x008fca00078e02ff */
[----:B------:R0:W-:Y:S04]  /*d4f0*/  @!P4 STG.E.U8 desc[UR36][R4.64+0x11], R2 ;  /* 0x000011020400c986 */ /* 0x0001e8000c101124 */
[----:B0-----:R-:W3:Y:S01]  /*d500*/  LDL.LU R2, [R1+0x30] ;  /* 0x0000300001027983 */ /* 0x001ee20000300800 */
[C---:B------:R-:W-:Y:S02]  /*d510*/  ISETP.LT.OR P1, PT, R0.reuse, 0x11, !P2 ;  /* 0x000000110000780c */ /* 0x040fe40005721670 */
[C---:B------:R-:W-:Y:S02]  /*d520*/  ISETP.LT.OR P5, PT, R0.reuse, 0x12, !P2 ;  /* 0x000000120000780c */ /* 0x040fe400057a1670 */
[----:B------:R-:W-:-:S09]  /*d530*/  ISETP.LT.OR P6, PT, R0, 0x19, !P0 ;  /* 0x000000190000780c */ /* 0x000fd200047c1670 */
        /* <DEDUP_REMOVED lines=43> */
[----:B-----5:R-:W-:-:S05]  /*d7f0*/  @!P6 IMAD R3, R3, R17, RZ ;  /* 0x000000110303e224 */ /* 0x020fca00078e02ff */
[----:B------:R0:W-:Y:S04]  /*d800*/  @!P6 STG.E.U8 desc[UR36][R4.64+0x29], R3 ;  /* 0x000029030400e986 */ /* 0x0001e8000c101124 */
[----:B0-----:R-:W5:Y:S01]  /*d810*/  LDL.LU R3, [R1+0x5c] ;  /* 0x00005c0001037983 */ /* 0x001f620000300800 */
        /* <DEDUP_REMOVED lines=48> */
[----:B------:R-:W-:-:S13]  /*db20*/  ISETP.LT.OR P5, PT, R0, 0x42, !P2 ;  /* 0x000000420000780c */ /* 0x000fda00057a1670 */
[----:B----4-:R-:W-:-:S05]  /*db30*/  @!P5 IMAD R12, R12, R17, RZ ;  /* 0x000000110c0cd224 */ /* 0x010fca00078e02ff */
[----:B------:R-:W-:Y:S01]  /*db40*/  @!P5 STG.E.U8 desc[UR36][R10.64+0x41], R12 ;  /* 0x0000410c0a00d986 */ /* 0x000fe2000c101124 */
[----:B---3--:R-:W-:-:S05]  /*db50*/  @!P4 IMAD R2, R2, R17, RZ ;  /* 0x000000110202c224 */ /* 0x008fca00078e02ff */
[----:B------:R0:W-:Y:S04]  /*db60*/  @!P4 STG.E.U8 desc[UR36][R10.64+0x40], R2 ;  /* 0x000040020a00c986 */ /* 0x0001e8000c101124 */
[----:B0-----:R-:W3:Y:S04]  /*db70*/  LDL.LU R2, [R1+0x90] ;  /* 0x0000900001027983 */ /* 0x001ee80000300800 */
[----:B------:R-:W4:Y:S01]  /*db80*/  LDL.LU R12, [R1+0xac] ;  /* 0x0000ac00010c7983 */ /* 0x000f220000300800 */
[C---:B------:R-:W-:Y:S02]  /*db90*/  ISETP.LT.OR P6, PT, R0.reuse, 0x49, !P0 ;  /* 0x000000490000780c */ /* 0x040fe400047c1670 */
[----:B------:R-:W-:-:S02]  /*dba0*/  ISETP.LT.OR P1, PT, R0, 0x4a, !P0 ;  /* 0x0000004a0000780c */ /* 0x000fc40004721670 */
[C---:B------:R-:W-:Y:S02]  /*dbb0*/  ISETP.LT.OR P3, PT, R0.reuse, 0x49, !P2 ;  /* 0x000000490000780c */ /* 0x040fe40005761670 */
[C---:B------:R-:W-:Y:S02]  /*dbc0*/  ISETP.LT.OR P4, PT, R0.reuse, 0x4a, !P2 ;  /* 0x0000004a0000780c */ /* 0x040fe40005781670 */
[----:B------:R-:W-:-:S07]  /*dbd0*/  ISETP.LT.OR P5, PT, R0, 0x51, !P0 ;  /* 0x000000510000780c */ /* 0x000fce00047a1670 */
[----:B-----5:R-:W-:-:S05]  /*dbe0*/  @!P1 IMAD R3, R3, R17, RZ ;  /* 0x0000001103039224 */ /* 0x020fca00078e02ff */
[----:B------:R4:W-:Y:S01]  /*dbf0*/  @!P1 STG.E.U8 desc[UR36][R4.64+0x49], R3 ;  /* 0x0000490304009986 */ /* 0x0009e2000c101124 */
[----:B------:R-:W-:Y:S01]  /*dc00*/  ISETP.LT.OR P1, PT, R0, 0x51, !P2 ;  /* 0x000000510000780c */ /* 0x000fe20005721670 */
[-C--:B------:R-:W-:Y:S02]  /*dc10*/  @!P3 IMAD R13, R13, R17.reuse, RZ ;  /* 0x000000110d0db224 */ /* 0x080fe400078e02ff */
[-C--:B------:R-:W-:Y:S02]  /*dc20*/  @!P4 IMAD R15, R15, R17.reuse, RZ ;  /* 0x000000110f0fc224 */ /* 0x080fe400078e02ff */
[----:B------:R-:W-:-:S08]  /*dc30*/  @!P5 IMAD R21, R21, R17, RZ ;  /* 0x000000111515d224 */ /* 0x000fd000078e02ff */
[-C--:B------:R-:W-:Y:S02]  /*dc40*/  @!P1 IMAD R153, R153, R17.reuse, RZ ;  /* 0x0000001199999224 */ /* 0x080fe400078e02ff */
[----:B---3--:R-:W-:-:S05]  /*dc50*/  @!P6 IMAD R2, R2, R17, RZ ;  /* 0x000000110202e224 */ /* 0x008fca00078e02ff */
[----:B------:R-:W-:Y:S01]  /*dc60*/  @!P6 STG.E.U8 desc[UR36][R4.64+0x48], R2 ;  /* 0x000048020400e986 */ /* 0x000fe2000c101124 */
[----:B------:R-:W-:-:S03]  /*dc70*/  ISETP.LT.OR P6, PT, R0, 0x52, !P0 ;  /* 0x000000520000780c */ /* 0x000fc600047c1670 */
[----:B------:R0:W-:Y:S01]  /*dc80*/  @!P3 STG.E.U8 desc[UR36][R10.64+0x48], R13 ;  /* 0x0000480d0a00b986 */ /* 0x0001e2000c101124 */
[----:B------:R-:W-:-:S03]  /*dc90*/  ISETP.LT.OR P3, PT, R0, 0x52, !P2 ;  /* 0x000000520000780c */ /* 0x000fc60005761670 */
[----:B------:R1:W-:Y:S01]  /*dca0*/  @!P4 STG.E.U8 desc[UR36][R10.64+0x49], R15 ;  /* 0x0000490f0a00c986 */ /* 0x0003e2000c101124 */
[----:B------:R-:W-:-:S05]  /*dcb0*/  ISETP.LT.OR P4, PT, R0, 0x59, !P0 ;  /* 0x000000590000780c */ /* 0x000fca0004781670 */
[----:B------:R-:W-:Y:S01]  /*dcc0*/  @!P6 IMAD R23, R23, R17, RZ ;  /* 0x000000111717e224 */ /* 0x000fe200078e02ff */
[----:B------:R3:W-:Y:S01]  /*dcd0*/  @!P5 STG.E.U8 desc[UR36][R4.64+0x50], R21 ;  /* 0x000050150400d986 */ /* 0x0007e2000c101124 */
[----:B------:R-:W-:-:S03]  /*dce0*/  ISETP.LT.OR P5, PT, R0, 0x5a, !P0 ;  /* 0x0000005a0000780c */ /* 0x000fc600047a1670 */
[----:B------:R5:W-:Y:S01]  /*dcf0*/  @!P6 STG.E.U8 desc[UR36][R4.64+0x51], R23 ;  /* 0x000051170400e986 */ /* 0x000be2000c101124 */
[----:B------:R-:W-:-:S03]  /*dd00*/  ISETP.LT.OR P6, PT, R0, 0x59, !P2 ;  /* 0x000000590000780c */ /* 0x000fc600057c1670 */
[----:B------:R-:W-:Y:S01]  /*dd10*/  @!P1 STG.E.U8 desc[UR36][R10.64+0x50], R153 ;  /* 0x000050990a009986 */ /* 0x000fe2000c101124 */
[----:B------:R-:W-:Y:S01]  /*dd20*/  ISETP.LT.OR P1, PT, R0, 0x5a, !P2 ;  /* 0x0000005a0000780c */ /* 0x000fe20005721670 */
[-C--:B----4-:R-:W-:Y:S02]  /*dd30*/  @!P3 IMAD R3, R12, R17.reuse, RZ ;  /* 0x000000110c03b224 */ /* 0x090fe400078e02ff */
[-C--:B0-----:R-:W-:Y:S02]  /*dd40*/  @!P4 IMAD R13, R235, R17.reuse, RZ ;  /* 0x00000011eb0dc224 */ /* 0x081fe400078e02ff */
[-C--:B-1----:R-:W-:Y:S01]  /*dd50*/  @!P5 IMAD R15, R234, R17.reuse, RZ ;  /* 0x00000011ea0fd224 */ /* 0x082fe200078e02ff */
[----:B------:R0:W-:Y:S03]  /*dd60*/  @!P3 STG.E.U8 desc[UR36][R10.64+0x51], R3 ;  /* 0x000051030a00b986 */ /* 0x0001e6000c101124 */
[----:B---3--:R-:W-:Y:S01]  /*dd70*/  @!P6 IMAD R21, R233, R17, RZ ;  /* 0x00000011e915e224 */ /* 0x008fe200078e02ff */
[----:B------:R1:W-:Y:S01]  /*dd80*/  @!P4 STG.E.U8 desc[UR36][R4.64+0x58], R13 ;  /* 0x0000580d0400c986 */ /* 0x0003e2000c101124 */
[----:B------:R-:W-:-:S02]  /*dd90*/  ISETP.LT.OR P3, PT, R0, 0x61, !P0 ;  /* 0x000000610000780c */ /* 0x000fc40004761670 */
[----:B-----5:R-:W-:Y:S01]  /*dda0*/  @!P1 IMAD R23, R232, R17, RZ ;  /* 0x00000011e8179224 */ /* 0x020fe200078e02ff */
[C---:B------:R-:W-:Y:S01]  /*ddb0*/  ISETP.LT.OR P4, PT, R0.reuse, 0x62, !P0 ;  /* 0x000000620000780c */ /* 0x040fe20004781670 */
[----:B------:R3:W-:Y:S01]  /*ddc0*/  @!P5 STG.E.U8 desc[UR36][R4.64+0x59], R15 ;  /* 0x0000590f0400d986 */ /* 0x0007e2000c101124 */
[----:B------:R-:W-:-:S03]  /*ddd0*/  ISETP.LT.OR P5, PT, R0, 0x61, !P2 ;  /* 0x000000610000780c */ /* 0x000fc600057a1670 */
[----:B------:R4:W-:Y:S01]  /*dde0*/  @!P6 STG.E.U8 desc[UR36][R10.64+0x58], R21 ;  /* 0x000058150a00e986 */ /* 0x0009e2000c101124 */
[----:B------:R-:W-:-:S03]  /*ddf0*/  ISETP.LT.OR P6, PT, R0, 0x62, !P2 ;  /* 0x000000620000780c */ /* 0x000fc600057c1670 */
[----:B------:R-:W-:Y:S01]  /*de00*/  @!P1 STG.E.U8 desc[UR36][R10.64+0x59], R23 ;  /* 0x000059170a009986 */ /* 0x000fe2000c101124 */
[----:B------:R-:W-:Y:S01]  /*de10*/  ISETP.LT.OR P1, PT, R0, 0x69, !P0 ;  /* 0x000000690000780c */ /* 0x000fe20004721670 */
[-C--:B0-----:R-:W-:Y:S02]  /*de20*/  @!P3 IMAD R3, R231, R17.reuse, RZ ;  /* 0x00000011e703b224 */ /* 0x081fe400078e02ff */
[-C--:B-1----:R-:W-:Y:S02]  /*de30*/  @!P4 IMAD R13, R230, R17.reuse, RZ ;  /* 0x00000011e60dc224 */ /* 0x082fe400078e02ff */
[-C--:B---3--:R-:W-:Y:S01]  /*de40*/  @!P5 IMAD R15, R229, R17.reuse, RZ ;  /* 0x00000011e50fd224 */ /* 0x088fe200078e02ff */
[----:B------:R0:W-:Y:S03]  /*de50*/  @!P3 STG.E.U8 desc[UR36][R4.64+0x60], R3 ;  /* 0x000060030400b986 */ /* 0x0001e6000c101124 */
[----:B----4-:R-:W-:Y:S01]  /*de60*/  @!P6 IMAD R21, R228, R17, RZ ;  /* 0x00000011e415e224 */ /* 0x010fe200078e02ff */
[----:B------:R1:W-:Y:S01]  /*de70*/  @!P4 STG.E.U8 desc[UR36][R4.64+0x61], R13 ;  /* 0x0000610d0400c986 */ /* 0x0003e2000c101124 */
[----:B------:R-:W-:-:S02]  /*de80*/  ISETP.LT.OR P3, PT, R0, 0x6a, !P0 ;  /* 0x0000006a0000780c */ /* 0x000fc40004761670 */
[----:B------:R-:W-:Y:S01]  /*de90*/  @!P1 IMAD R153, R227, R17, RZ ;  /* 0x00000011e3999224 */ /* 0x000fe200078e02ff */
        /* <DEDUP_REMOVED lines=131> */
[-C--:B----4-:R-:W-:Y:S01]  /*e6d0*/  @!P6 IMAD R21, R183, R17.reuse, RZ ;  /* 0x00000011b715e224 */ /* 0x090fe200078e02ff */
[----:B------:R1:W-:Y:S03]  /*e6e0*/  @!P4 STG.E.U8 desc[UR36][R10.64+0xb8], R13 ;  /* 0x0000b80d0a00c986 */ /* 0x0003e6000c101124 */
[----:B------:R-:W-:Y:S01]  /*e6f0*/  @!P1 IMAD R23, R182, R17, RZ ;  /* 0x00000011b6179224 */ /* 0x000fe200078e02ff */
[C---:B------:R-:W-:Y:S01]  /*e700*/  ISETP.LT.OR P3, PT, R0.reuse, 0xc1, !P2 ;  /* 0x000000c10000780c */ /* 0x040fe20005761670 */
[----:B------:R3:W-:Y:S01]  /*e710*/  @!P5 STG.E.U8 desc[UR36][R10.64+0xb9], R15 ;  /* 0x0000b90f0a00d986 */ /* 0x0007e2000c101124 */
[----:B------:R-:W-:-:S02]  /*e720*/  ISETP.LT.OR P4, PT, R0, 0xc2, !P2 ;  /* 0x000000c20000780c */ /* 0x000fc40005781670 */
[C---:B------:R-:W-:Y:S01]  /*e730*/  ISETP.LT.OR P5, PT, R0.reuse, 0xc9, !P0 ;  /* 0x000000c90000780c */ /* 0x040fe200047a1670 */
[----:B------:R4:W-:Y:S01]  /*e740*/  @!P6 STG.E.U8 desc[UR36][R4.64+0xc0], R21 ;  /* 0x0000c0150400e986 */ /* 0x0009e2000c101124 */
[----:B------:R-:W-:-:S03]  /*e750*/  ISETP.LT.OR P6, PT, R0, 0xca, !P0 ;  /* 0x000000ca0000780c */ /* 0x000fc600047c1670 */
[----:B------:R-:W-:Y:S01]  /*e760*/  @!P1 STG.E.U8 desc[UR36][R4.64+0xc1], R23 ;  /* 0x0000c11704009986 */ /* 0x000fe2000c101124 */
[----:B------:R-:W-:-:S03]  /*e770*/  ISETP.LT.OR P1, PT, R0, 0xc9, !P2 ;  /* 0x000000c90000780c */ /* 0x000fc60005721670 */
[-C--:B0-----:R-:W-:Y:S02]  /*e780*/  @!P3 IMAD R3, R181, R17.reuse, RZ ;  /* 0x00000011b503b224 */ /* 0x081fe400078e02ff */
[-C--:B-1----:R-:W-:Y:S02]  /*e790*/  @!P4 IMAD R13, R180, R17.reuse, RZ ;  /* 0x00000011b40dc224 */ /* 0x082fe400078e02ff */
[-C--:B---3--:R-:W-:Y:S02]  /*e7a0*/  @!P5 IMAD R15, R179, R17.reuse, RZ ;  /* 0x00000011b30fd224 */ /* 0x088fe400078e02ff */
[-C--:B----4-:R-:W-:Y:S01]  /*e7b0*/  @!P6 IMAD R21, R178, R17.reuse, RZ ;  /* 0x00000011b215e224 */ /* 0x090fe200078e02ff */
[----:B------:R0:W-:Y:S03]  /*e7c0*/  @!P3 STG.E.U8 desc[UR36][R10.64+0xc0], R3 ;  /* 0x0000c0030a00b986 */ /* 0x0001e6000c101124 */
[----:B------:R-:W-:Y:S01]  /*e7d0*/  @!P1 IMAD R153, R177, R17, RZ ;  /* 0x00000011b1999224 */ /* 0x000fe200078e02ff */
[----:B------:R1:W-:Y:S01]  /*e7e0*/  @!P4 STG.E.U8 desc[UR36][R10.64+0xc1], R13 ;  /* 0x0000c10d0a00c986 */ /* 0x0003e2000c101124 */
[----:B------:R-:W-:-:S02]  /*e7f0*/  ISETP.LT.OR P3, PT, R0, 0xca, !P2 ;  /* 0x000000ca0000780c */ /* 0x000fc40005761670 */
        /* <DEDUP_REMOVED lines=33> */
[----:B------:R4:W-:Y:S04]  /*ea10*/  @!P6 STG.E.U8 desc[UR36][R10.64+0xd9], R21 ;  /* 0x0000d9150a00e986 */ /* 0x0009e8000c101124 */
[----:B------:R-:W-:Y:S01]  /*ea20*/  @!P1 STG.E.U8 desc[UR36][R4.64+0xe0], R153 ;  /* 0x0000e09904009986 */ /* 0x000fe2000c101124 */
[C---:B------:R-:W-:Y:S02]  /*ea30*/  ISETP.LT.OR P1, PT, R0.reuse, 0xea, !P0 ;  /* 0x000000ea0000780c */ /* 0x040fe40004721670 */
[----:B------:R-:W-:Y:S01]  /*ea40*/  ISETP.LT.OR P6, PT, R0, 0xe9, !P0 ;  /* 0x000000e90000780c */ /* 0x000fe200047c1670 */
[-C--:B0-----:R-:W-:Y:S02]  /*ea50*/  @!P3 IMAD R3, R166, R17.reuse, RZ ;  /* 0x00000011a603b224 */ /* 0x081fe400078e02ff */
[----:B-1----:R-:W-:-:S02]  /*ea60*/  @!P4 IMAD R13, R165, R17, RZ ;  /* 0x00000011a50dc224 */ /* 0x002fc400078e02ff */
[----:B---3--:R-:W-:Y:S01]  /*ea70*/  @!P5 IMAD R15, R164, R17, RZ ;  /* 0x00000011a40fd224 */ /* 0x008fe200078e02ff */
[----:B------:R0:W-:Y:S01]  /*ea80*/  @!P3 STG.E.U8 desc[UR36][R4.64+0xe1], R3 ;  /* 0x0000e1030400b986 */ /* 0x0001e2000c101124 */
[----:B------:R-:W-:-:S04]  /*ea90*/  ISETP.LT.OR P3, PT, R0, 0xe9, !P2 ;  /* 0x000000e90000780c */ /* 0x000fc80005761670 */
[-C--:B------:R-:W-:Y:S01]  /*eaa0*/  @!P1 IMAD R23, R162, R17.reuse, RZ ;  /* 0x00000011a2179224 */ /* 0x080fe200078e02ff */
[----:B------:R2:W-:Y:S01]  /*eab0*/  @!P4 STG.E.U8 desc[UR36][R10.64+0xe0], R13 ;  /* 0x0000e00d0a00c986 */ /* 0x0005e2000c101124 */
[----:B----4-:R-:W-:Y:S01]  /*eac0*/  @!P6 IMAD R21, R163, R17, RZ ;  /* 0x00000011a315e224 */ /* 0x010fe200078e02ff */
[C---:B------:R-:W-:Y:S02]  /*ead0*/  ISETP.LT.OR P4, PT, R0.reuse, 0xea, !P2 ;  /* 0x000000ea0000780c */ /* 0x040fe40005781670 */
[----:B------:R1:W-:Y:S01]  /*eae0*/  @!P5 STG.E.U8 desc[UR36][R10.64+0xe1], R15 ;  /* 0x0000e10f0a00d986 */ /* 0x0003e2000c101124 */
[----:B------:R-:W-:-:S03]  /*eaf0*/  ISETP.LT.OR P5, PT, R0, 0xf1, !P0 ;  /* 0x000000f10000780c */ /* 0x000fc600047a1670 */
[----:B------:R-:W-:Y:S01]  /*eb00*/  @!P1 STG.E.U8 desc[UR36][R4.64+0xe9], R23 ;  /* 0x0000e91704009986 */ /* 0x000fe2000c101124 */
[----:B------:R-:W-:-:S03]  /*eb10*/  ISETP.LT.OR P1, PT, R0, 0xf2, !P0 ;  /* 0x000000f20000780c */ /* 0x000fc60004721670 */
[----:B------:R3:W-:Y:S01]  /*eb20*/  @!P6 STG.E.U8 desc[UR36][R4.64+0xe8], R21 ;  /* 0x0000e8150400e986 */ /* 0x0007e2000c101124 */
[----:B------:R-:W-:Y:S01]  /*eb30*/  ISETP.LT.OR P6, PT, R0, 0xf1, !P2 ;  /* 0x000000f10000780c */ /* 0x000fe200057c1670 */
[-C--:B0-----:R-:W-:Y:S02]  /*eb40*/  @!P3 IMAD R3, R161, R17.reuse, RZ ;  /* 0x00000011a103b224 */ /* 0x081fe400078e02ff */
[-C--:B--2---:R-:W-:Y:S02]  /*eb50*/  @!P4 IMAD R13, R160, R17.reuse, RZ ;  /* 0x00000011a00dc224 */ /* 0x084fe400078e02ff */
[-C--:B-1----:R-:W-:Y:S01]  /*eb60*/  @!P5 IMAD R15, R159, R17.reuse, RZ ;  /* 0x000000119f0fd224 */ /* 0x082fe200078e02ff */
[----:B------:R0:W-:Y:S01]  /*eb70*/  @!P3 STG.E.U8 desc[UR36][R10.64+0xe8], R3 ;  /* 0x0000e8030a00b986 */ /* 0x0001e2000c101124 */
[----:B------:R-:W-:Y:S02]  /*eb80*/  ISETP.LT.OR P3, PT, R0, 0xf2, !P2 ;  /* 0x000000f20000780c */ /* 0x000fe40005761670 */
[-C--:B---3--:R-:W-:Y:S01]  /*eb90*/  @!P1 IMAD R21, R158, R17.reuse, RZ ;  /* 0x000000119e159224 */ /* 0x088fe200078e02ff */
[----:B------:R1:W-:Y:S03]  /*eba0*/  @!P4 STG.E.U8 desc[UR36][R10.64+0xe9], R13 ;  /* 0x0000e90d0a00c986 */ /* 0x0003e6000c101124 */
[----:B------:R-:W-:Y:S01]  /*ebb0*/  @!P6 IMAD R23, R157, R17, RZ ;  /* 0x000000119d17e224 */ /* 0x000fe200078e02ff */
[C---:B------:R-:W-:Y:S01]  /*ebc0*/  ISETP.LT.OR P4, PT, R0.reuse, 0xf9, !P0 ;  /* 0x000000f90000780c */ /* 0x040fe20004781670 */
[----:B------:R-:W-:Y:S01]  /*ebd0*/  @!P1 STG.E.U8 desc[UR36][R4.64+0xf1], R21 ;  /* 0x0000f11504009986 */ /* 0x000fe2000c101124 */
[----:B------:R-:W-:-:S02]  /*ebe0*/  ISETP.LT.OR P0, PT, R0, 0xfa, !P0 ;  /* 0x000000fa0000780c */ /* 0x000fc40004701670 */
[----:B------:R-:W-:Y:S01]  /*ebf0*/  ISETP.GE.AND P1, PT, R154, 0x81, PT ;  /* 0x000000819a00780c */ /* 0x000fe20003f26270 */
[----:B------:R2:W-:Y:S01]  /*ec00*/  @!P5 STG.E.U8 desc[UR36][R4.64+0xf0], R15 ;  /* 0x0000f00f0400d986 */ /* 0x0005e2000c101124 */
[C---:B------:R-:W-:Y:S02]  /*ec10*/  ISETP.LT.OR P5, PT, R0.reuse, 0xf9, !P2 ;  /* 0x000000f90000780c */ /* 0x040fe400057a1670 */
[C---:B------:R-:W-:Y:S01]  /*ec20*/  ISETP.LT.OR P2, PT, R0.reuse, 0xfa, !P2 ;  /* 0x000000fa0000780c */ /* 0x040fe20005741670 */
[----:B------:R3:W-:Y:S01]  /*ec30*/  @!P6 STG.E.U8 desc[UR36][R10.64+0xf0], R23 ;  /* 0x0000f0170a00e986 */ /* 0x0007e2000c101124 */
[----:B------:R-:W-:Y:S01]  /*ec40*/  ISETP.LT.OR P6, PT, R0, 0x1, !P1 ;  /* 0x000000010000780c */ /* 0x000fe20004fc1670 */
[-C--:B0-----:R-:W-:Y:S02]  /*ec50*/  @!P3 IMAD R3, R156, R17.reuse, RZ ;  /* 0x000000119c03b224 */ /* 0x081fe400078e02ff */
[-C--:B-1----:R-:W-:Y:S02]  /*ec60*/  @!P4 IMAD R13, R152, R17.reuse, RZ ;  /* 0x00000011980dc224 */ /* 0x082fe400078e02ff */
[----:B------:R-:W-:Y:S01]  /*ec70*/  @!P0 IMAD R153, R22, R17, RZ ;  /* 0x0000001116998224 */ /* 0x000fe200078e02ff */
[----:B------:R0:W-:Y:S01]  /*ec80*/  @!P3 STG.E.U8 desc[UR36][R10.64+0xf1], R3 ;  /* 0x0000f1030a00b986 */ /* 0x0001e2000c101124 */
[----:B------:R-:W-:-:S02]  /*ec90*/  ISETP.GE.AND P3, PT, R154, 0x89, PT ;  /* 0x000000899a00780c */ /* 0x000fc40003f66270 */
[-C--:B--2---:R-:W-:Y:S02]  /*eca0*/  @!P5 IMAD R15, R20, R17.reuse, RZ ;  /* 0x00000011140fd224 */ /* 0x084fe400078e02ff */
[-C--:B------:R-:W-:Y:S01]  /*ecb0*/  @!P2 IMAD R21, R14, R17.reuse, RZ ;  /* 0x000000110e15a224 */ /* 0x080fe200078e02ff */
[----:B------:R-:W-:Y:S01]  /*ecc0*/  @!P0 STG.E.U8 desc[UR36][R4.64+0xf9], R153 ;  /* 0x0000f99904008986 */ /* 0x000fe2000c101124 */
[----:B---3--:R-:W-:Y:S01]  /*ecd0*/  @!P6 IMAD R23, R24, R17, RZ ;  /* 0x000000111817e224 */ /* 0x008fe200078e02ff */
[C---:B------:R-:W-:Y:S02]  /*ece0*/  ISETP.LT.OR P0, PT, R0.reuse, 0x2, !P1 ;  /* 0x000000020000780c */ /* 0x040fe40004f01670 */
[----:B------:R1:W-:Y:S01]  /*ecf0*/  @!P4 STG.E.U8 desc[UR36][R4.64+0xf8], R13 ;  /* 0x0000f80d0400c986 */ /* 0x0003e2000c101124 */
[----:B------:R-:W-:-:S03]  /*ed00*/  ISETP.LT.OR P4, PT, R0, 0x1, !P3 ;  /* 0x000000010000780c */ /* 0x000fc60005f81670 */
[----:B------:R-:W-:Y:S01]  /*ed10*/  @!P5 STG.E.U8 desc[UR36][R10.64+0xf8], R15 ;  /* 0x0000f80f0a00d986 */ /* 0x000fe2000c101124 */
[----:B------:R-:W-:-:S03]  /*ed20*/  ISETP.LT.OR P5, PT, R0, 0x2, !P3 ;  /* 0x000000020000780c */ /* 0x000fc60005fa1670 */
[----:B------:R-:W-:Y:S01]  /*ed30*/  @!P2 STG.E.U8 desc[UR36][R10.64+0xf9], R21 ;  /* 0x0000f9150a00a986 */ /* 0x000fe2000c101124 */
[----:B------:R-:W-:-:S03]  /*ed40*/  ISETP.LT.OR P2, PT, R0, 0x9, !P1 ;  /* 0x000000090000780c */ /* 0x000fc60004f41670 */
[----:B------:R-:W-:Y:S01]  /*ed50*/  @!P6 STG.E.U8 desc[UR36][R6.64], R23 ;  /* 0x000000170600e986 */ /* 0x000fe2000c101124 */
[----:B------:R-:W-:Y:S01]  /*ed60*/  ISETP.LT.OR P6, PT, R0, 0xa, !P1 ;  /* 0x0000000a0000780c */ /* 0x000fe20004fc1670 */
[-C--:B------:R-:W-:Y:S02]  /*ed70*/  @!P0 IMAD R25, R25, R17.reuse, RZ ;  /* 0x0000001119198224 */ /* 0x080fe400078e02ff */
[-C--:B0-----:R-:W-:Y:S02]  /*ed80*/  @!P4 IMAD R3, R26, R17.reuse, RZ ;  /* 0x000000111a03c224 */ /* 0x081fe400078e02ff */
[-C--:B------:R-:W-:Y:S01]  /*ed90*/  @!P5 IMAD R27, R27, R17.reuse, RZ ;  /* 0x000000111b1bd224 */ /* 0x080fe200078e02ff */
[----:B------:R-:W-:Y:S03]  /*eda0*/  @!P0 STG.E.U8 desc[UR36][R6.64+0x1], R25 ;  /* 0x0000011906008986 */ /* 0x000fe6000c101124 */
[----:B-1----:R-:W-:Y:S01]  /*edb0*/  @!P2 IMAD R5, R28, R17, RZ ;  /* 0x000000111c05a224 */ /* 0x002fe200078e02ff */
[----:B------:R0:W-:Y:S01]  /*edc0*/  @!P4 STG.E.U8 desc[UR36][R8.64], R3 ;  /* 0x000000030800c986 */ /* 0x0001e2000c101124 */
[----:B------:R-:W-:-:S02]  /*edd0*/  ISETP.LT.OR P0, PT, R0, 0xa, !P3 ;  /* 0x0000000a0000780c */ /* 0x000fc40005f01670 */
[----:B------:R-:W-:Y:S01]  /*ede0*/  @!P6 IMAD R29, R29, R17, RZ ;  /* 0x000000111d1de224 */ /* 0x000fe200078e02ff */
[C---:B------:R-:W-:Y:S01]  /*edf0*/  ISETP.LT.OR P4, PT, R0.reuse, 0x9, !P3 ;  /* 0x000000090000780c */ /* 0x040fe20005f81670 */
[----:B------:R-:W-:Y:S01]  /*ee00*/  @!P5 STG.E.U8 desc[UR36][R8.64+0x1], R27 ;  /* 0x0000011b0800d986 */ /* 0x000fe2000c101124 */
[----:B------:R-:W-:-:S03]  /*ee10*/  ISETP.LT.OR P5, PT, R0, 0x11, !P1 ;  /* 0x000000110000780c */ /* 0x000fc60004fa1670 */
[----:B------:R1:W-:Y:S01]  /*ee20*/  @!P2 STG.E.U8 desc[UR36][R6.64+0x8], R5 ;  /* 0x000008050600a986 */ /* 0x0003e2000c101124 */
[----:B------:R-:W-:-:S03]  /*ee30*/  ISETP.LT.OR P2, PT, R0, 0x12, !P1 ;  /* 0x000000120000780c */ /* 0x000fc60004f41670 */
[----:B------:R-:W-:Y:S01]  /*ee40*/  @!P6 STG.E.U8 desc[UR36][R6.64+0x9], R29 ;  /* 0x0000091d0600e986 */ /* 0x000fe2000c101124 */
[----:B------:R-:W-:Y:S01]  /*ee50*/  ISETP.LT.OR P6, PT, R0, 0x11, !P3 ;  /* 0x000000110000780c */ /* 0x000fe20005fc1670 */
[-C--:B------:R-:W-:Y:S02]  /*ee60*/  @!P0 IMAD R31, R31, R17.reuse, RZ ;  /* 0x000000111f1f8224 */ /* 0x080fe400078e02ff */
[-C--:B0-----:R-:W-:Y:S02]  /*ee70*/  @!P4 IMAD R3, R30, R17.reuse, RZ ;  /* 0x000000111e03c224 */ /* 0x081fe400078e02ff */
[-C--:B------:R-:W-:Y:S01]  /*ee80*/  @!P5 IMAD R11, R32, R17.reuse, RZ ;  /* 0x00000011200bd224 */ /* 0x080fe200078e02ff */
[----:B------:R-:W-:Y:S03]  /*ee90*/  @!P0 STG.E.U8 desc[UR36][R8.64+0x9], R31 ;  /* 0x0000091f08008986 */ /* 0x000fe6000c101124 */
[----:B------:R-:W-:Y:S01]  /*eea0*/  @!P2 IMAD R33, R33, R17, RZ ;  /* 0x000000112121a224 */ /* 0x000fe200078e02ff */
[----:B------:R0:W-:Y:S01]  /*eeb0*/  @!P4 STG.E.U8 desc[UR36][R8.64+0x8], R3 ;  /* 0x000008030800c986 */ /* 0x0001e2000c101124 */
[----:B------:R-:W-:-:S02]  /*eec0*/  ISETP.LT.OR P0, PT, R0, 0x12, !P3 ;  /* 0x000000120000780c */ /* 0x000fc40005f01670 */
[----:B-1----:R-:W-:Y:S01]  /*eed0*/  @!P6 IMAD R5, R34, R17, RZ ;  /* 0x000000112205e224 */ /* 0x002fe200078e02ff */
[C---:B------:R-:W-:Y:S01]  /*eee0*/  ISETP.LT.OR P4, PT, R0.reuse, 0x19, !P1 ;  /* 0x000000190000780c */ /* 0x040fe20004f81670 */
[----:B------:R-:W-:Y:S01]  /*eef0*/  @!P5 STG.E.U8 desc[UR36][R6.64+0x10], R11 ;  /* 0x0000100b0600d986 */ /* 0x000fe2000c101124 */
[----:B------:R-:W-:-:S03]  /*ef00*/  ISETP.LT.OR P5, PT, R0, 0x1a, !P1 ;  /* 0x0000001a0000780c */ /* 0x000fc60004fa1670 */
[----:B------:R-:W-:Y:S01]  /*ef10*/  @!P2 STG.E.U8 desc[UR36][R6.64+0x11], R33 ;  /* 0x000011210600a986 */ /* 0x000fe2000c101124 */
[----:B------:R-:W-:-:S03]  /*ef20*/  ISETP.LT.OR P2, PT, R0, 0x19, !P3 ;  /* 0x000000190000780c */ /* 0x000fc60005f41670 */
[----:B------:R1:W-:Y:S01]  /*ef30*/  @!P6 STG.E.U8 desc[UR36][R8.64+0x10], R5 ;  /* 0x000010050800e986 */ /* 0x0003e2000c101124 */
[----:B------:R-:W-:Y:S01]  /*ef40*/  ISETP.LT.OR P6, PT, R0, 0x1a, !P3 ;  /* 0x0000001a0000780c */ /* 0x000fe20005fc1670 */
[-C--:B------:R-:W-:Y:S02]  /*ef50*/  @!P0 IMAD R35, R35, R17.reuse, RZ ;  /* 0x0000001123238224 */ /* 0x080fe400078e02ff */
[-C--:B0-----:R-:W-:Y:S02]  /*ef60*/  @!P4 IMAD R3, R36, R17.reuse, RZ ;  /* 0x000000112403c224 */ /* 0x081fe400078e02ff */
[-C--:B------:R-:W-:Y:S01]  /*ef70*/  @!P5 IMAD R37, R37, R17.reuse, RZ ;  /* 0x000000112525d224 */ /* 0x080fe200078e02ff */
[----:B------:R-:W-:Y:S01]  /*ef80*/  @!P0 STG.E.U8 desc[UR36][R8.64+0x11], R35 ;  /* 0x0000112308008986 */ /* 0x000fe2000c101124 */
[----:B------:R-:W-:Y:S02]  /*ef90*/  ISETP.LT.OR P0, PT, R0, 0x22, !P1 ;  /* 0x000000220000780c */ /* 0x000fe40004f01670 */
[----:B-1----:R-:W-:-:S04]  /*efa0*/  @!P2 IMAD R5, R38, R17, RZ ;  /* 0x000000112605a224 */ /* 0x002fc800078e02ff */
[----:B------:R-:W-:Y:S01]  /*efb0*/  @!P6 IMAD R39, R39, R17, RZ ;  /* 0x000000112727e224 */ /* 0x000fe200078e02ff */
[----:B------:R0:W-:Y:S01]  /*efc0*/  @!P4 STG.E.U8 desc[UR36][R6.64+0x18], R3 ;  /* 0x000018030600c986 */ /* 0x0001e2000c101124 */
[----:B------:R-:W-:-:S03]  /*efd0*/  ISETP.LT.OR P4, PT, R0, 0x21, !P1 ;  /* 0x000000210000780c */ /* 0x000fc60004f81670 */
        /* <DEDUP_REMOVED lines=216> */
[-C--:B0-----:R-:W-:Y:S02]  /*fd60*/  @!P4 IMAD R3, R110, R17.reuse, RZ ;  /* 0x000000116e03c224 */ /* 0x081fe400078e02ff */
[-C--:B------:R-:W-:Y:S02]  /*fd70*/  @!P0 IMAD R111, R111, R17.reuse, RZ ;  /* 0x000000116f6f8224 */ /* 0x080fe400078e02ff */
[-C--:B------:R-:W-:Y:S01]  /*fd80*/  @!P5 IMAD R11, R112, R17.reuse, RZ ;  /* 0x00000011700bd224 */ /* 0x080fe200078e02ff */
[----:B------:R0:W-:Y:S03]  /*fd90*/  @!P4 STG.E.U8 desc[UR36][R8.64+0xa8], R3 ;  /* 0x0000a8030800c986 */ /* 0x0001e6000c101124 */
[-C--:B------:R-:W-:Y:S01]  /*fda0*/  @!P2 IMAD R113, R113, R17.reuse, RZ ;  /* 0x000000117171a224 */ /* 0x080fe200078e02ff */
[----:B------:R-:W-:Y:S03]  /*fdb0*/  @!P0 STG.E.U8 desc[UR36][R8.64+0xa9], R111 ;  /* 0x0000a96f08008986 */ /* 0x000fe6000c101124 */
[----:B-1----:R-:W-:Y:S01]  /*fdc0*/  @!P6 IMAD R5, R114, R17, RZ ;  /* 0x000000117205e224 */ /* 0x002fe200078e02ff */
[C---:B------:R-:W-:Y:S01]  /*fdd0*/  ISETP.LT.OR P0, PT, R0.reuse, 0xb2, !P3 ;  /* 0x000000b20000780c */ /* 0x040fe20005f01670 */
[----:B------:R-:W-:Y:S01]  /*fde0*/  @!P5 STG.E.U8 desc[UR36][R6.64+0xb0], R11 ;  /* 0x0000b00b0600d986 */ /* 0x000fe2000c101124 */
[----:B------:R-:W-:-:S02]  /*fdf0*/  ISETP.LT.OR P5, PT, R0, 0xba, !P1 ;  /* 0x000000ba0000780c */ /* 0x000fc40004fa1670 */
[C---:B------:R-:W-:Y:S01]  /*fe00*/  ISETP.LT.OR P4, PT, R0.reuse, 0xb9, !P1 ;  /* 0x000000b90000780c */ /* 0x040fe20004f81670 */
[----:B------:R-:W-:Y:S01]  /*fe10*/  @!P2 STG.E.U8 desc[UR36][R6.64+0xb1], R113 ;  /* 0x0000b1710600a986 */ /* 0x000fe2000c101124 */
[----:B------:R-:W-:-:S03]  /*fe20*/  ISETP.LT.OR P2, PT, R0, 0xb9, !P3 ;  /* 0x000000b90000780c */ /* 0x000fc60005f41670 */
[----:B------:R1:W-:Y:S01]  /*fe30*/  @!P6 STG.E.U8 desc[UR36][R8.64+0xb0], R5 ;  /* 0x0000b0050800e986 */ /* 0x0003e2000c101124 */
[----:B------:R-:W-:-:S03]  /*fe40*/  ISETP.LT.OR P6, PT, R0, 0xba, !P3 ;  /* 0x000000ba0000780c */ /* 0x000fc60005fc1670 */
[-C--:B------:R-:W-:Y:S02]  /*fe50*/  @!P0 IMAD R115, R115, R17.reuse, RZ ;  /* 0x0000001173738224 */ /* 0x080fe400078e02ff */
[-C--:B------:R-:W-:Y:S02]  /*fe60*/  @!P5 IMAD R117, R117, R17.reuse, RZ ;  /* 0x000000117575d224 */ /* 0x080fe400078e02ff */
[-C--:B0-----:R-:W-:Y:S01]  /*fe70*/  @!P4 IMAD R3, R116, R17.reuse, RZ ;  /* 0x000000117403c224 */ /* 0x081fe200078e02ff */
[----:B------:R-:W-:Y:S01]  /*fe80*/  @!P0 STG.E.U8 desc[UR36][R8.64+0xb1], R115 ;  /* 0x0000b17308008986 */ /* 0x000fe2000c101124 */
[----:B------:R-:W-:Y:S01]  /*fe90*/  ISETP.LT.OR P0, PT, R0, 0xc1, !P1 ;  /* 0x000000c10000780c */ /* 0x000fe20004f01670 */
[----:B-1----:R-:W-:-:S03]  /*fea0*/  @!P2 IMAD R5, R118, R17, RZ ;  /* 0x000000117605a224 */ /* 0x002fc600078e02ff */
[----:B------:R-:W-:Y:S01]  /*feb0*/  @!P6 IMAD R119, R119, R17, RZ ;  /* 0x000000117777e224 */ /* 0x000fe200078e02ff */
[----:B------:R-:W-:Y:S01]  /*fec0*/  @!P5 STG.E.U8 desc[UR36][R6.64+0xb9], R117 ;  /* 0x0000b9750600d986 */ /* 0x000fe2000c101124 */
[----:B------:R-:W-:-:S03]  /*fed0*/  ISETP.LT.OR P5, PT, R0, 0xc2, !P1 ;  /* 0x000000c20000780c */ /* 0x000fc60004fa1670 */
[----:B------:R0:W-:Y:S01]  /*fee0*/  @!P4 STG.E.U8 desc[UR36][R6.64+0xb8], R3 ;  /* 0x0000b8030600c986 */ /* 0x0001e2000c101124 */
[----:B------:R-:W-:-:S03]  /*fef0*/  ISETP.LT.OR P4, PT, R0, 0xc1, !P3 ;  /* 0x000000c10000780c */ /* 0x000fc60005f81670 */
[----:B------:R-:W-:Y:S01]  /*ff00*/  @!P6 STG.E.U8 desc[UR36][R8.64+0xb9], R119 ;  /* 0x0000b9770800e986 */ /* 0x000fe2000c101124 */
[----:B------:R-:W-:-:S03]  /*ff10*/  ISETP.LT.OR P6, PT, R0, 0xc2, !P3 ;  /* 0x000000c20000780c */ /* 0x000fc60005fc1670 */
[----:B------:R1:W-:Y:S01]  /*ff20*/  @!P2 STG.E.U8 desc[UR36][R8.64+0xb8], R5 ;  /* 0x0000b8050800a986 */ /* 0x0003e2000c101124 */
[----:B------:R-:W-:Y:S01]  /*ff30*/  ISETP.LT.OR P2, PT, R0, 0xc9, !P1 ;  /* 0x000000c90000780c */ /* 0x000fe20004f41670 */
[-C--:B------:R-:W-:Y:S02]  /*ff40*/  @!P0 IMAD R11, R120, R17.reuse, RZ ;  /* 0x00000011780b8224 */ /* 0x080fe400078e02ff */
[-C--:B------:R-:W-:Y:S02]  /*ff50*/  @!P5 IMAD R121, R121, R17.reuse, RZ ;  /* 0x000000117979d224 */ /* 0x080fe400078e02ff */
[-C--:B0-----:R-:W-:Y:S01]  /*ff60*/  @!P4 IMAD R3, R122, R17.reuse, RZ ;  /* 0x000000117a03c224 */ /* 0x081fe200078e02ff */
[----:B------:R0:W-:Y:S03]  /*ff70*/  @!P0 STG.E.U8 desc[UR36][R6.64+0xc0], R11 ;  /* 0x0000c00b06008986 */ /* 0x0001e6000c101124 */
[-C--:B------:R-:W-:Y:S01]  /*ff80*/  @!P6 IMAD R123, R123, R17.reuse, RZ ;  /* 0x000000117b7be224 */ /* 0x080fe200078e02ff */
[----:B------:R-:W-:Y:S01]  /*ff90*/  ISETP.LT.OR P0, PT, R0, 0xca, !P1 ;  /* 0x000000ca0000780c */ /* 0x000fe20004f01670 */
[----:B------:R-:W-:Y:S02]  /*ffa0*/  @!P5 STG.E.U8 desc[UR36][R6.64+0xc1], R121 ;  /* 0x0000c1790600d986 */ /* 0x000fe4000c101124 */
[----:B-1----:R-:W-:Y:S01]  /*ffb0*/  @!P2 IMAD R5, R124, R17, RZ ;  /* 0x000000117c05a224 */ /* 0x002fe200078e02ff */
[C---:B------:R-:W-:Y:S01]  /*ffc0*/  ISETP.LT.OR P5, PT, R0.reuse, 0xc9, !P3 ;  /* 0x000000c90000780c */ /* 0x040fe20005fa1670 */
[----:B------:R1:W-:Y:S01]  /*ffd0*/  @!P4 STG.E.U8 desc[UR36][R8.64+0xc0], R3 ;  /* 0x0000c0030800c986 */ /* 0x0003e2000c101124 */
        /* <DEDUP_REMOVED lines=8> */
[----:B------:R-:W-:Y:S03]  /*10060*/  @!P0 STG.E.U8 desc[UR36][R6.64+0xc9], R125 ;  /* 0x0000c97d06008986 */ /* 0x000fe6000c101124 */
[-C--:B-1----:R-:W-:Y:S01]  /*10070*/  @!P6 IMAD R3, R128, R17.reuse, RZ ;  /* 0x000000118003e224 */ /* 0x082fe200078e02ff */
[----:B------:R0:W-:Y:S03]  /*10080*/  @!P5 STG.E.U8 desc[UR36][R8.64+0xc8], R11 ;  /* 0x0000c80b0800d986 */ /* 0x0001e6000c101124 */
[----:B------:R-:W-:Y:S01]  /*10090*/  @!P2 IMAD R129, R129, R17, RZ ;  /* 0x000000118181a224 */ /* 0x000fe200078e02ff */
[C---:B------:R-:W-:Y:S01]  /*100a0*/  ISETP.LT.OR P0, PT, R0.reuse, 0xd1, !P3 ;  /* 0x000000d10000780c */ /* 0x040fe20005f01670 */
[----:B------:R-:W-:Y:S01]  /*100b0*/  @!P4 STG.E.U8 desc[UR36][R8.64+0xc9], R127 ;  /* 0x0000c97f0800c986 */ /* 0x000fe2000c101124 */
[----:B------:R-:W-:-:S02]  /*100c0*/  ISETP.LT.OR P5, PT, R0, 0xd2, !P3 ;  /* 0x000000d20000780c */ /* 0x000fc40005fa1670 */
[C---:B------:R-:W-:Y:S01]  /*100d0*/  ISETP.LT.OR P4, PT, R0.reuse, 0xd9, !P1 ;  /* 0x000000d90000780c */ /* 0x040fe20004f81670 */
[----:B------:R1:W-:Y:S01]  /*100e0*/  @!P6 STG.E.U8 desc[UR36][R6.64+0xd0], R3 ;  /* 0x0000d0030600e986 */ /* 0x0003e2000c101124 */
[----:B------:R-:W-:-:S03]  /*100f0*/  ISETP.LT.OR P6, PT, R0, 0xda, !P1 ;  /* 0x000000da0000780c */ /* 0x000fc60004fc1670 */
[----:B------:R-:W-:Y:S01]  /*10100*/  @!P2 STG.E.U8 desc[UR36][R6.64+0xd1], R129 ;  /* 0x0000d1810600a986 */ /* 0x000fe2000c101124 */
[----:B------:R-:W-:-:S03]  /*10110*/  ISETP.LT.OR P2, PT, R0, 0xd9, !P3 ;  /* 0x000000d90000780c */ /* 0x000fc60005f41670 */
[-C--:B--2---:R-:W-:Y:S02]  /*10120*/  @!P0 IMAD R5, R130, R17.reuse, RZ ;  /* 0x0000001182058224 */ /* 0x084fe400078e02ff */
[-C--:B------:R-:W-:Y:S02]  /*10130*/  @!P5 IMAD R131, R131, R17.reuse, RZ ;  /* 0x000000118383d224 */ /* 0x080fe400078e02ff */
[-C--:B0-----:R-:W-:Y:S02]  /*10140*/  @!P4 IMAD R11, R132, R17.reuse, RZ ;  /* 0x00000011840bc224 */ /* 0x081fe400078e02ff */
[-C--:B------:R-:W-:Y:S01]  /*10150*/  @!P6 IMAD R133, R133, R17.reuse, RZ ;  /* 0x000000118585e224 */ /* 0x080fe200078e02ff */
[----:B------:R0:W-:Y:S03]  /*10160*/  @!P0 STG.E.U8 desc[UR36][R8.64+0xd0], R5 ;  /* 0x0000d00508008986 */ /* 0x0001e6000c101124 */
[----:B-1----:R-:W-:Y:S01]  /*10170*/  @!P2 IMAD R3, R134, R17, RZ ;  /* 0x000000118603a224 */ /* 0x002fe200078e02ff */
[----:B------:R-:W-:Y:S01]  /*10180*/  @!P5 STG.E.U8 desc[UR36][R8.64+0xd1], R131 ;  /* 0x0000d1830800d986 */ /* 0x000fe2000c101124 */
[----:B------:R-:W-:-:S02]  /*10190*/  ISETP.LT.OR P0, PT, R0, 0xda, !P3 ;  /* 0x000000da0000780c */ /* 0x000fc40005f01670 */
        /* <DEDUP_REMOVED lines=14> */
[----:B------:R-:W-:Y:S01]  /*10280*/  @!P4 STG.E.U8 desc[UR36][R6.64+0xe1], R137 ;  /* 0x0000e1890600c986 */ /* 0x000fe2000c101124 */
[----:B------:R-:W-:-:S02]  /*10290*/  ISETP.LT.OR P0, PT, R0, 0xe9, !P1 ;  /* 0x000000e90000780c */ /* 0x000fc40004f01670 */
[C---:B------:R-:W-:Y:S01]  /*102a0*/  ISETP.LT.OR P4, PT, R0.reuse, 0xea, !P1 ;  /* 0x000000ea0000780c */ /* 0x040fe20004f81670 */
[----:B------:R1:W-:Y:S01]  /*102b0*/  @!P6 STG.E.U8 desc[UR36][R8.64+0xe0], R11 ;  /* 0x0000e00b0800e986 */ /* 0x0003e2000c101124 */
[C---:B------:R-:W-:Y:S02]  /*102c0*/  ISETP.LT.OR P6, PT, R0.reuse, 0xe9, !P3 ;  /* 0x000000e90000780c */ /* 0x040fe40005fc1670 */
[C---:B------:R-:W-:Y:S01]  /*102d0*/  ISETP.LT.OR P5, PT, R0.reuse, 0xea, !P3 ;  /* 0x000000ea0000780c */ /* 0x040fe20005fa1670 */
[----:B------:R-:W-:Y:S01]  /*102e0*/  @!P2 STG.E.U8 desc[UR36][R8.64+0xe1], R139 ;  /* 0x0000e18b0800a986 */ /* 0x000fe2000c101124 */
[----:B------:R-:W-:-:S05]  /*102f0*/  ISETP.LT.OR P2, PT, R0, 0xf1, !P1 ;  /* 0x000000f10000780c */ /* 0x000fca0004f41670 */
[-C--:B--2---:R-:W-:Y:S02]  /*10300*/  @!P0 IMAD R3, R140, R17.reuse, RZ ;  /* 0x000000118c038224 */ /* 0x084fe400078e02ff */
[-C--:B------:R-:W-:Y:S02]  /*10310*/  @!P4 IMAD R141, R141, R17.reuse, RZ ;  /* 0x000000118d8dc224 */ /* 0x080fe400078e02ff */
[-C--:B0-----:R-:W-:Y:S02]  /*10320*/  @!P6 IMAD R5, R142, R17.reuse, RZ ;  /* 0x000000118e05e224 */ /* 0x081fe400078e02ff */
[-C--:B------:R-:W-:Y:S02]  /*10330*/  @!P5 IMAD R143, R143, R17.reuse, RZ ;  /* 0x000000118f8fd224 */ /* 0x080fe400078e02ff */
[----:B-1----:R-:W-:Y:S01]  /*10340*/  @!P2 IMAD R11, R144, R17, RZ ;  /* 0x00000011900ba224 */ /* 0x002fe200078e02ff */
[----:B------:R0:W-:Y:S01]  /*10350*/  @!P0 STG.E.U8 desc[UR36][R6.64+0xe8], R3 ;  /* 0x0000e80306008986 */ /* 0x0001e2000c101124 */
[----:B------:R-:W-:-:S03]  /*10360*/  ISETP.LT.OR P0, PT, R0, 0xf2, !P1 ;  /* 0x000000f20000780c */ /* 0x000fc60004f01670 */
[----:B------:R-:W-:Y:S01]  /*10370*/  @!P4 STG.E.U8 desc[UR36][R6.64+0xe9], R141 ;  /* 0x0000e98d0600c986 */ /* 0x000fe2000c101124 */
[----:B------:R-:W-:-:S03]  /*10380*/  ISETP.LT.OR P4, PT, R0, 0xf1, !P3 ;  /* 0x000000f10000780c */ /* 0x000fc60005f81670 */
[----:B------:R-:W-:Y:S01]  /*10390*/  @!P6 STG.E.U8 desc[UR36][R8.64+0xe8], R5 ;  /* 0x0000e8050800e986 */ /* 0x000fe2000c101124 */
[----:B------:R-:W-:-:S03]  /*103a0*/  ISETP.LT.OR P6, PT, R0, 0xf2, !P3 ;  /* 0x000000f20000780c */ /* 0x000fc60005fc1670 */
[----:B------:R-:W-:Y:S01]  /*103b0*/  @!P5 STG.E.U8 desc[UR36][R8.64+0xe9], R143 ;  /* 0x0000e98f0800d986 */ /* 0x000fe2000c101124 */
[----:B------:R-:W-:-:S03]  /*103c0*/  ISETP.LT.OR P5, PT, R0, 0xf9, !P3 ;  /* 0x000000f90000780c */ /* 0x000fc60005fa1670 */
[----:B------:R1:W-:Y:S01]  /*103d0*/  @!P2 STG.E.U8 desc[UR36][R6.64+0xf0], R11 ;  /* 0x0000f00b0600a986 */ /* 0x0003e2000c101124 */
[C---:B------:R-:W-:Y:S02]  /*103e0*/  ISETP.LT.OR P2, PT, R0.reuse, 0xf9, !P1 ;  /* 0x000000f90000780c */ /* 0x040fe40004f41670 */
[C---:B------:R-:W-:Y:S02]  /*103f0*/  ISETP.LT.OR P1, PT, R0.reuse, 0xfa, !P1 ;  /* 0x000000fa0000780c */ /* 0x040fe40004f21670 */
[----:B------:R-:W-:Y:S01]  /*10400*/  ISETP.LT.OR P3, PT, R0, 0xfa, !P3 ;  /* 0x000000fa0000780c */ /* 0x000fe20005f61670 */
[-C--:B------:R-:W-:Y:S02]  /*10410*/  @!P0 IMAD R145, R145, R17.reuse, RZ ;  /* 0x0000001191918224 */ /* 0x080fe400078e02ff */
[-C--:B0-----:R-:W-:Y:S02]  /*10420*/  @!P4 IMAD R3, R146, R17.reuse, RZ ;  /* 0x000000119203c224 */ /* 0x081fe400078e02ff */
[----:B------:R-:W-:-:S02]  /*10430*/  @!P6 IMAD R147, R147, R17, RZ ;  /* 0x000000119393e224 */ /* 0x000fc400078e02ff */
[-C--:B-1----:R-:W-:Y:S02]  /*10440*/  @!P5 IMAD R11, R150, R17.reuse, RZ ;  /* 0x00000011960bd224 */ /* 0x082fe400078e02ff */
[-C--:B------:R-:W-:Y:S02]  /*10450*/  @!P2 IMAD R5, R148, R17.reuse, RZ ;  /* 0x000000119405a224 */ /* 0x080fe400078e02ff */
[-C--:B------:R-:W-:Y:S02]  /*10460*/  @!P1 IMAD R149, R149, R17.reuse, RZ ;  /* 0x0000001195959224 */ /* 0x080fe400078e02ff */
[----:B------:R-:W-:Y:S01]  /*10470*/  @!P3 IMAD R151, R151, R17, RZ ;  /* 0x000000119797b224 */ /* 0x000fe200078e02ff */
[----:B------:R0:W-:Y:S04]  /*10480*/  @!P0 STG.E.U8 desc[UR36][R6.64+0xf1], R145 ;  /* 0x0000f19106008986 */ /* 0x0001e8000c101124 */
[----:B------:R0:W-:Y:S04]  /*10490*/  @!P4 STG.E.U8 desc[UR36][R8.64+0xf0], R3 ;  /* 0x0000f0030800c986 */ /* 0x0001e8000c101124 */
[----:B------:R0:W-:Y:S04]  /*104a0*/  @!P6 STG.E.U8 desc[UR36][R8.64+0xf1], R147 ;  /* 0x0000f1930800e986 */ /* 0x0001e8000c101124 */
[----:B------:R0:W-:Y:S04]  /*104b0*/  @!P2 STG.E.U8 desc[UR36][R6.64+0xf8], R5 ;  /* 0x0000f8050600a986 */ /* 0x0001e8000c101124 */
[----:B------:R0:W-:Y:S04]  /*104c0*/  @!P1 STG.E.U8 desc[UR36][R6.64+0xf9], R149 ;  /* 0x0000f99506009986 */ /* 0x0001e8000c101124 */
[----:B------:R0:W-:Y:S04]  /*104d0*/  @!P5 STG.E.U8 desc[UR36][R8.64+0xf8], R11 ;  /* 0x0000f80b0800d986 */ /* 0x0001e8000c101124 */
[----:B------:R0:W-:Y:S02]  /*104e0*/  @!P3 STG.E.U8 desc[UR36][R8.64+0xf9], R151 ;  /* 0x0000f9970800b986 */ /* 0x0001e4000c101124 */
.L_x_549:
[----:B------:R-:W-:Y:S05]  /*104f0*/  BSYNC B0 ;  /* 0x0000000000007941 */ /* 0x000fea0003800000 */
.L_x_35:
[----:B0-----:R-:W2:Y:S04]  /*10500*/  LDL.LU R3, [R1+0x200] ;  /* 0x0002000001037983 */ /* 0x001ea80000300800 */
[----:B------:R-:W2:Y:S01]  /*10510*/  LDL.LU R2, [R1+0x204] ;  /* 0x0002040001027983 */ /* 0x000ea20000300800 */
[----:B------:R-:W-:Y:S01]  /*10520*/  ULDC UR4, c[0x0][0xc] ;  /* 0x0000030000047ab9 */ /* 0x000fe20000000800 */
[----:B------:R-:W-:Y:S01]  /*10530*/  ULDC UR5, c[0x0][0x10] ;  /* 0x0000040000057ab9 */ /* 0x000fe20000000800 */
[----:B------:R-:W2:Y:S01]  /*10540*/  LDC R5, c[0x0][0x14] ;  /* 0x00000500ff057b82 */ /* 0x000ea20000000800 */
[----:B------:R-:W-:Y:S01]  /*10550*/  UIMAD.WIDE.U32 UR4, UR4, UR5, URZ ;  /* 0x00000005040472a5 */ /* 0x000fe2000f8e003f */
[----:B------:R-:W-:Y:S01]  /*10560*/  PRMT R0, RZ, 0x7610, R0 ;  /* 0x00007610ff007816 */ /* 0x000fe20000000000 */
[----:B------:R-:W-:Y:S01]  /*10570*/  UMOV UR41, 0xffffffff ;  /* 0xffffffff00297882 */ /* 0x000fe20000000000 */
[----:B------:R-:W-:-:S03]  /*10580*/  UMOV UR43, 0xffffffff ;  /* 0xffffffff002b7882 */ /* 0x000fc60000000000 */
[----:B--2---:R-:W-:-:S04]  /*10590*/  IMAD.WIDE.U32 R2, R5, UR4, R2 ;  /* 0x0000000405027c25 */ /* 0x004fc8000f8e0002 */
[----:B------:R-:W-:Y:S01]  /*105a0*/  IMAD R5, R5, UR5, RZ ;  /* 0x0000000505057c24 */ /* 0x000fe2000f8e02ff */
[----:B------:R-:W-:Y:S01]  /*105b0*/  ULDC.64 UR4, c[0x0][0x650] ;  /* 0x0001940000047ab9 */ /* 0x000fe20000000a00 */
[----:B-1-3--:R-:W-:Y:S01]  /*105c0*/  IMAD.MOV.U32 R6, RZ, RZ, R2 ;  /* 0x000000ffff067224 */ /* 0x00afe200078e0002 */
[----:B------:R-:W-:Y:S01]  /*105d0*/  ISETP.GE.U32.AND P0, PT, R2, UR4, PT ;  /* 0x0000000402007c0c */ /* 0x000fe2000bf06070 */
[----:B------:R-:W-:-:S05]  /*105e0*/  IMAD.IADD R4, R3, 0x1, R5 ;  /* 0x0000000103047824 */ /* 0x000fca00078e0205 */
[----:B------:R0:W-:Y:S01]  /*105f0*/  STL [R1+0x200], R4 ;  /* 0x0002000401007387 */ /* 0x0001e20000100800 */
[----:B------:R-:W-:-:S03]  /*10600*/  ISETP.GE.U32.AND.EX P0, PT, R4, UR5, PT, P0 ;  /* 0x0000000504007c0c */ /* 0x000fc6000bf06100 */
[----:B------:R0:W-:Y:S10]  /*10610*/  STL [R1+0x204], R6 ;  /* 0x0002040601007387 */ /* 0x0001f40000100800 */
[----:B0-----:R-:W-:Y:S05]  /*10620*/  @P0 BRA `(.L_x_550) ;  /* 0x0000000400880947 */ /* 0x001fea0003800000 */
[----:B------:R-:W0:Y:S01]  /*10630*/  S2UR UR6, SR_CTAID.X ;  /* 0x00000000000679c3 */ /* 0x000e220000002500 */
[----:B------:R-:W-:Y:S01]  /*10640*/  ULDC.64 UR12, c[0x0][0x628] ;  /* 0x00018a00000c7ab9 */ /* 0x000fe20000000a00 */
[----:B------:R-:W-:Y:S01]  /*10650*/  ULDC UR4, c[0x0][0x150] ;  /* 0x0000540000047ab9 */ /* 0x000fe20000000800 */
[----:B------:R-:W-:Y:S01]  /*10660*/  ISETP.NE.U32.AND P0, PT, RZ, UR12, PT ;  /* 0x0000000cff007c0c */ /* 0x000fe2000bf05070 */
[----:B------:R-:W-:Y:S01]  /*10670*/  ULDC UR15, c[0x0][0x630] ;  /* 0x00018c00000f7ab9 */ /* 0x000fe20000000800 */
[----:B------:R-:W-:Y:S01]  /*10680*/  R2UR UR16, R6 ;  /* 0x00000000061072ca */ /* 0x000fe200000e0000 */
[----:B------:R-:W-:Y:S01]  /*10690*/  ULDC UR19, c[0x0][0x154] ;  /* 0x0000550000137ab9 */ /* 0x000fe20000000800 */
[----:B------:R-:W-:Y:S01]  /*106a0*/  ISETP.NE.AND.EX P0, PT, RZ, UR13, PT, P0 ;  /* 0x0000000dff007c0c */ /* 0x000fe2000bf05300 */
[----:B------:R-:W1:Y:S01]  /*106b0*/  S2UR UR18, SR_CTAID.Y ;  /* 0x00000000001279c3 */ /* 0x000e620000002600 */
[----:B------:R-:W-:Y:S02]  /*106c0*/  R2UR UR17, R4 ;  /* 0x00000000041172ca */ /* 0x000fe400000e0000 */
[----:B------:R-:W-:-:S02]  /*106d0*/  R2UR UR10, R6 ;  /* 0x00000000060a72ca */ /* 0x000fc400000e0000 */
[----:B------:R-:W-:Y:S02]  /*106e0*/  R2UR UR11, R4 ;  /* 0x00000000040b72ca */ /* 0x000fe400000e0000 */
[----:B0-----:R-:W-:-:S05]  /*106f0*/  I2FP.F32.U32 R0, UR6 ;  /* 0x0000000600007c45 */ /* 0x001fca0008201000 */
[----:B------:R-:W-:-:S04]  /*10700*/  FMUL R0, R0, UR4 ;  /* 0x0000000400007c20 */ /* 0x000fc80008400000 */
[----:B------:R0:W2:Y:S01]  /*10710*/  F2I.U32.TRUNC.NTZ R2, R0 ;  /* 0x0000000000027305 */ /* 0x0000a2000020f000 */
[----:B-1----:R-:W-:Y:S05]  /*10720*/  @!P0 BRA `(.L_x_551) ;  /* 0x0000000000308947 */ /* 0x002fea0003800000 */
        /* <DEDUP_REMOVED lines=12> */
.L_x_551:
[----:B------:R-:W-:Y:S01]  /*107f0*/  USHF.R.U64 UR43, UR10, UR15, UR11 ;  /* 0x0000000f0a2b7299 */ /* 0x000fe2000800120b */
[----:B0-----:R-:W-:Y:S01]  /*10800*/  I2FP.F32.U32 R0, UR18 ;  /* 0x0000001200007c45 */ /* 0x001fe20008201000 */
[----:B------:R-:W-:Y:S02]  /*10810*/  USHF.R.U32.HI UR4, URZ, UR15, UR11 ;  /* 0x0000000f3f047299 */ /* 0x000fe4000801160b */
[----:B------:R-:W-:Y:S02]  /*10820*/  UIADD3 UR10, UP0, URZ, -UR43, URZ ;  /* 0x8000002b3f0a7290 */ /* 0x000fe4000ff1e03f */
[----:B------:R-:W-:Y:S01]  /*10830*/  FMUL R0, R0, UR19 ;  /* 0x0000001300007c20 */ /* 0x000fe20008400000 */
[----:B------:R-:W-:Y:S01]  /*10840*/  ULDC.64 UR12, c[0x0][0x620] ;  /* 0x00018800000c7ab9 */ /* 0x000fe20000000a00 */
[----:B------:R-:W-:Y:S01]  /*10850*/  UIADD3.X UR4, URZ, ~UR4, URZ, UP0, !UPT ;  /* 0x800000043f047290 */ /* 0x000fe200087fe43f */
[----:B------:R-:W-:Y:S01]  /*10860*/  UMOV UR8, UR16 ;  /* 0x0000001000087c82 */ /* 0x000fe20008000000 */
[----:B------:R-:W-:-:S02]  /*10870*/  UMOV UR9, UR17 ;  /* 0x0000001100097c82 */ /* 0x000fc40008000000 */
[----:B------:R-:W-:Y:S01]  /*10880*/  UIMAD UR4, UR4, UR12, URZ ;  /* 0x0000000c040472a4 */ /* 0x000fe2000f8e023f */
[----:B------:R-:W0:Y:S01]  /*10890*/  F2I.U32.TRUNC.NTZ R0, R0 ;  /* 0x0000000000007305 */ /* 0x000e22000020f000 */
[----:B------:R-:W-:Y:S01]  /*108a0*/  UIMAD.WIDE.U32 UR8, UR10, UR12, UR8 ;  /* 0x0000000c0a0872a5 */ /* 0x000fe2000f8e0008 */
[----:B--2---:R-:W-:Y:S01]  /*108b0*/  R2UR UR12, R2 ;  /* 0x00000000020c72ca */ /* 0x004fe200000e0000 */
[----:B------:R-:W-:Y:S01]  /*108c0*/  UIMAD UR10, UR10, UR13, UR4 ;  /* 0x0000000d0a0a72a4 */ /* 0x000fe2000f8e0204 */
[----:B------:R-:W-:Y:S01]  /*108d0*/  ULDC UR11, c[0x0][0x618] ;  /* 0x00018600000b7ab9 */ /* 0x000fe20000000800 */
[----:B------:R-:W-:Y:S02]  /*108e0*/  ULDC UR21, c[0x0][0x658] ;  /* 0x0001960000157ab9 */ /* 0x000fe40000000800 */
[----:B------:R-:W-:Y:S01]  /*108f0*/  UIADD3 UR9, UR9, UR10, URZ ;  /* 0x0000000a09097290 */ /* 0x000fe2000fffe03f */
[----:B------:R-:W-:Y:S01]  /*10900*/  UMOV UR15, 0xffffffff ;  /* 0xffffffff000f7882 */ /* 0x000fe20000000000 */
[----:B------:R-:W-:Y:S01]  /*10910*/  ULDC.64 UR4, c[0x0][0x640] ;  /* 0x0001900000047ab9 */ /* 0x000fe20000000a00 */
[----:B------:R-:W-:Y:S01]  /*10920*/  USHF.L.U32 UR15, UR15, UR21, URZ ;  /* 0x000000150f0f7299 */ /* 0x000fe2000800063f */
[----:B------:R-:W-:Y:S01]  /*10930*/  ISETP.NE.U32.AND P0, PT, RZ, UR4, PT ;  /* 0x00000004ff007c0c */ /* 0x000fe2000bf05070 */
[----:B------:R-:W-:-:S02]  /*10940*/  USHF.R.U64 UR16, UR8, UR11, UR9 ;  /* 0x0000000b08107299 */ /* 0x000fc40008001209 */
[----:B------:R-:W-:Y:S01]  /*10950*/  USHF.R.U32.HI UR8, URZ, UR11, UR9 ;  /* 0x0000000b3f087299 */ /* 0x000fe20008011609 */
[----:B0-----:R-:W-:Y:S01]  /*10960*/  R2UR UR14, R0 ;  /* 0x00000000000e72ca */ /* 0x001fe200000e0000 */
[----:B------:R-:W-:Y:S01]  /*10970*/  ULDC UR17, c[0x0][0x608] ;  /* 0x0001820000117ab9 */ /* 0x000fe20000000800 */
[----:B------:R-:W-:Y:S01]  /*10980*/  ULOP3.LUT UR42, URZ, UR15, URZ, 0x33, !UPT ;  /* 0x0000000f3f2a7292 */ /* 0x000fe2000f8e333f */
[----:B------:R-:W-:Y:S01]  /*10990*/  ISETP.NE.AND.EX P0, PT, RZ, UR5, PT, P0 ;  /* 0x00000005ff007c0c */ /* 0x000fe2000bf05300 */
[----:B------:R-:W-:Y:S02]  /*109a0*/  USHF.R.U64 UR15, UR16, UR17, UR8 ;  /* 0x00000011100f7299 */ /* 0x000fe40008001208 */
[----:B------:R-:W-:Y:S02]  /*109b0*/  USHF.R.U32.HI UR8, URZ, UR17, UR8 ;  /* 0x000000113f087299 */ /* 0x000fe40008011608 */
[----:B------:R-:W-:Y:S02]  /*109c0*/  UIADD3 UR12, -UR12, URZ, URZ ;  /* 0x0000003f0c0c7290 */ /* 0x000fe4000fffe13f */
[----:B------:R-:W-:Y:S01]  /*109d0*/  USHF.R.U64 UR17, UR15, UR21, UR8 ;  /* 0x000000150f117299 */ /* 0x000fe20008001208 */
[----:B------:R-:W-:Y:S01]  /*109e0*/  UMOV UR19, 0x1 ;  /* 0x0000000100137882 */ /* 0x000fe20000000000 */
[----:B------:R-:W-:Y:S01]  /*109f0*/  ULDC UR13, c[0x0][0x144] ;  /* 0x00005100000d7ab9 */ /* 0x000fe20000000800 */
[----:B------:R-:W-:Y:S01]  /*10a00*/  ULDC UR7, c[0x0][0x600] ;  /* 0x0001800000077ab9 */ /* 0x000fe20000000800 */
[----:B------:R-:W-:-:S02]  /*10a10*/  USHF.L.U32 UR24, UR19, UR21, URZ ;  /* 0x0000001513187299 */ /* 0x000fc4000800063f */
[----:B------:R-:W-:Y:S02]  /*10a20*/  USHF.R.U32.HI UR8, URZ, UR21, UR8 ;  /* 0x000000153f087299 */ /* 0x000fe40008011608 */
[----:B------:R-:W-:Y:S02]  /*10a30*/  UIMAD UR21, UR13, UR12, UR6 ;  /* 0x0000000c0d1572a4 */ /* 0x000fe4000f8e0206 */
[----:B------:R-:W-:Y:S02]  /*10a40*/  UIADD3 UR20, UR7, -0x1, URZ ;  /* 0xffffffff07147890 */ /* 0x000fe4000fffe03f */
[----:B------:R-:W-:Y:S01]  /*10a50*/  UIADD3 UR19, -UR14, URZ, URZ ;  /* 0x0000003f0e137290 */ /* 0x000fe2000fffe13f */
[----:B------:R-:W-:Y:S01]  /*10a60*/  ULDC UR25, c[0x0][0x148] ;  /* 0x0000520000197ab9 */ /* 0x000fe20000000800 */
[----:B------:R-:W-:Y:S01]  /*10a70*/  ULDC UR22, c[0x0][0x648] ;  /* 0x0001920000167ab9 */ /* 0x000fe20000000800 */
[----:B------:R-:W-:Y:S01]  /*10a80*/  ULDC UR23, c[0x0][0x638] ;  /* 0x00018e0000177ab9 */ /* 0x000fe20000000800 */
        /* <DEDUP_REMOVED lines=14> */
.L_x_552:
[----:B------:R-:W-:Y:S01]  /*10b70*/  UISETP.NE.AND UP0, UPT, UR46, URZ, UPT ;  /* 0x0000003f2e00728c */ /* 0x000fe2000bf05270 */
[----:B------:R-:W-:Y:S01]  /*10b80*/  IMAD.MOV.U32 R0, RZ, RZ, 0x1 ;  /* 0x00000001ff007424 */ /* 0x000fe200078e00ff */
[----:B------:R-:W-:Y:S02]  /*10b90*/  USHF.R.U64 UR4, UR6, UR22, UR8 ;  /* 0x0000001606047299 */ /* 0x000fe40008001208 */
[----:B------:R-:W-:Y:S02]  /*10ba0*/  ULOP3.LUT UR42, UR15, UR42, URZ, 0xc0, !UPT ;  /* 0x0000002a0f2a7292 */ /* 0x000fe4000f8ec03f */
[----:B------:R-:W-:Y:S02]  /*10bb0*/  UIADD3 UR5, -UR4, URZ, URZ ;  /* 0x0000003f04057290 */ /* 0x000fe4000fffe13f */
[----:B------:R-:W-:Y:S02]  /*10bc0*/  UIMAD UR42, UR24, UR4, UR42 ;  /* 0x00000004182a72a4 */ /* 0x000fe4000f8e022a */
[----:B------:R-:W-:-:S02]  /*10bd0*/  ULOP3.LUT UR16, UR16, UR20, URZ, 0xc0, !UPT ;  /* 0x0000001410107292 */ /* 0x000fc4000f8ec03f */
[----:B------:R-:W-:Y:S02]  /*10be0*/  @UP0 UIMAD UR21, UR25, UR19, UR18 ;  /* 0x00000013191502a4 */ /* 0x000fe4000f8e0212 */
[----:B------:R-:W-:-:S03]  /*10bf0*/  UIMAD UR4, UR5, UR23, UR17 ;  /* 0x00000017050472a4 */ /* 0x000fc6000f8e0211 */
[----:B------:R-:W-:Y:S01]  /*10c00*/  ULDC UR5, c[0x0][0x610] ;  /* 0x0001840000057ab9 */ /* 0x000fe20000000800 */
[----:B------:R-:W-:Y:S02]  /*10c10*/  UIMAD UR4, UR4, UR7, UR16 ;  /* 0x00000007040472a4 */ /* 0x000fe4000f8e0210 */
[----:B------:R-:W-:-:S04]  /*10c20*/  UIMAD UR42, UR42, UR5, UR21 ;  /* 0x000000052a2a72a4 */ /* 0x000fc8000f8e0215 */
[----:B------:R-:W-:Y:S02]  /*10c30*/  USEL UR41, UR4, UR42, !UP0 ;  /* 0x0000002a04297287 */ /* 0x000fe4000c000000 */
[----:B------:R-:W-:-:S12]  /*10c40*/  USEL UR42, UR42, UR4, !UP0 ;  /* 0x000000042a2a7287 */ /* 0x000fd8000c000000 */
.L_x_550:
[----:B------:R-:W-:-:S13]  /*10c50*/  LOP3.LUT P0, RZ, R0, 0xff, RZ, 0xc0, !PT ;  /* 0x000000ff00ff7812 */ /* 0x000fda000780c0ff */
[----:B------:R-:W-:Y:S05]  /*10c60*/  @P0 BRA `(.L_x_553) ;  /* 0xffffff08002c0947 */ /* 0x000fea000383ffff */
[----:B------:R-:W-:Y:S05]  /*10c70*/  EXIT ;  /* 0x000000000000794d */ /* 0x000fea0003800000 */
.L_x_8:
[----:B------:R-:W2:Y:S01]  /*10c80*/  LDL R5, [R1+0x204] ;  /* 0x0002040001057983 */ /* 0x000ea20000100800 */
[----:B------:R-:W-:-:S03]  /*10c90*/  ULDC.64 UR4, c[0x0][0x650] ;  /* 0x0001940000047ab9 */ /* 0x000fc60000000a00 */
[----:B------:R-:W3:Y:S01]  /*10ca0*/  LDL R4, [R1+0x200] ;  /* 0x0002000001047983 */ /* 0x000ee20000100800 */
[----:B------:R-:W-:Y:S01]  /*10cb0*/  PRMT R0, RZ, 0x7610, R0 ;  /* 0x00007610ff007816 */ /* 0x000fe20000000000 */
[----:B------:R-:W-:Y:S02]  /*10cc0*/  IMAD.MOV.U32 R3, RZ, RZ, -0x1 ;  /* 0xffffffffff037424 */ /* 0x000fe400078e00ff */
[----:B------:R-:W-:Y:S02]  /*10cd0*/  IMAD.MOV.U32 R2, RZ, RZ, -0x1 ;  /* 0xffffffffff027424 */ /* 0x000fe400078e00ff */
[----:B------:R-:W-:Y:S01]  /*10ce0*/  IMAD.MOV.U32 R9, RZ, RZ, -0x1 ;  /* 0xffffffffff097424 */ /* 0x000fe200078e00ff */
[----:B--2---:R-:W-:-:S04]  /*10cf0*/  ISETP.GE.U32.AND P0, PT, R5, UR4, PT ;  /* 0x0000000405007c0c */ /* 0x004fc8000bf06070 */
[----:B---3--:R-:W-:-:S13]  /*10d00*/  ISETP.GE.U32.AND.EX P0, PT, R4, UR5, PT, P0 ;  /* 0x0000000504007c0c */ /* 0x008fda000bf06100 */
        /* <DEDUP_REMOVED lines=21> */
.L_x_555:
[----:B------:R-:W-:Y:S01]  /*10e60*/  USHF.R.U64 UR4, UR14, UR19, UR15 ;  /* 0x000000130e047299 */ /* 0x000fe2000800120f */
[----:B------:R-:W-:Y:S01]  /*10e70*/  R2UR UR7, R4 ;  /* 0x00000000040772ca */ /* 0x000fe200000e0000 */
[----:B------:R-:W-:Y:S02]  /*10e80*/  USHF.R.U32.HI UR5, URZ, UR19, UR15 ;  /* 0x000000133f057299 */ /* 0x000fe4000801160f */
[----:B------:R-:W-:Y:S01]  /*10e90*/  UIADD3 UR13, UP0, URZ, -UR4, URZ ;  /* 0x800000043f0d7290 */ /* 0x000fe2000ff1e03f */
[----:B------:R-:W-:Y:S01]  /*10ea0*/  ULDC.64 UR14, c[0x0][0x620] ;  /* 0x00018800000e7ab9 */ /* 0x000fe20000000a00 */
[----:B------:R-:W-:Y:S02]  /*10eb0*/  UMOV UR6, UR20 ;  /* 0x0000001400067c82 */ /* 0x000fe40008000000 */
[----:B------:R-:W-:Y:S02]  /*10ec0*/  UIADD3.X UR5, URZ, ~UR5, URZ, UP0, !UPT ;  /* 0x800000053f057290 */ /* 0x000fe400087fe43f */
[----:B------:R-:W-:-:S02]  /*10ed0*/  UISETP.NE.AND UP1, UPT, UR46, URZ, UPT ;  /* 0x0000003f2e00728c */ /* 0x000fc4000bf25270 */
[----:B------:R-:W-:Y:S02]  /*10ee0*/  UIMAD UR5, UR5, UR14, URZ ;  /* 0x0000000e050572a4 */ /* 0x000fe4000f8e023f */
[----:B------:R-:W-:Y:S02]  /*10ef0*/  UIMAD.WIDE.U32 UR6, UR13, UR14, UR6 ;  /* 0x0000000e0d0672a5 */ /* 0x000fe4000f8e0006 */
[----:B------:R-:W-:Y:S01]  /*10f00*/  UIMAD UR5, UR13, UR15, UR5 ;  /* 0x0000000f0d0572a4 */ /* 0x000fe2000f8e0205 */
[----:B------:R-:W-:Y:S02]  /*10f10*/  ULDC UR14, c[0x0][0x608] ;  /* 0x00018200000e7ab9 */ /* 0x000fe40000000800 */
[----:B------:R-:W-:Y:S01]  /*10f20*/  ULDC UR13, c[0x0][0x618] ;  /* 0x00018600000d7ab9 */ /* 0x000fe20000000800 */
[----:B------:R-:W-:Y:S01]  /*10f30*/  UIADD3 UR5, UR7, UR5, URZ ;  /* 0x0000000507057290 */ /* 0x000fe2000fffe03f */
[----:B------:R-:W-:Y:S01]  /*10f40*/  ULDC UR22, c[0x0][0x658] ;  /* 0x0001960000167ab9 */ /* 0x000fe20000000800 */
[----:B------:R-:W-:-:S02]  /*10f50*/  @UP1 UIMAD UR8, UR11, UR12, UR10 ;  /* 0x0000000c0b0812a4 */ /* 0x000fc4000f8e020a */
[----:B------:R-:W-:Y:S02]  /*10f60*/  USHF.R.U64 UR17, UR6, UR13, UR5 ;  /* 0x0000000d06117299 */ /* 0x000fe40008001205 */
[----:B------:R-:W-:Y:S01]  /*10f70*/  USHF.R.U32.HI UR5, URZ, UR13, UR5 ;  /* 0x0000000d3f057299 */ /* 0x000fe20008011605 */
[----:B------:R-:W-:Y:S01]  /*10f80*/  ULDC.64 UR6, c[0x0][0x640] ;  /* 0x0001900000067ab9 */ /* 0x000fe20000000a00 */
[----:B------:R-:W-:Y:S01]  /*10f90*/  UMOV UR10, 0xffffffff ;  /* 0xffffffff000a7882 */ /* 0x000fe20000000000 */
[----:B------:R-:W-:Y:S01]  /*10fa0*/  ISETP.NE.U32.AND P0, PT, RZ, UR6, PT ;  /* 0x00000006ff007c0c */ /* 0x000fe2000bf05070 */
[----:B------:R-:W-:Y:S02]  /*10fb0*/  USHF.R.U64 UR18, UR17, UR14, UR5 ;  /* 0x0000000e11127299 */ /* 0x000fe40008001205 */
[----:B------:R-:W-:Y:S01]  /*10fc0*/  USHF.R.U32.HI UR5, URZ, UR14, UR5 ;  /* 0x0000000e3f057299 */ /* 0x000fe20008011605 */
[----:B------:R-:W-:Y:S01]  /*10fd0*/  ISETP.NE.AND.EX P0, PT, RZ, UR7, PT, P0 ;  /* 0x00000007ff007c0c */ /* 0x000fe2000bf05300 */
[----:B------:R-:W-:-:S02]  /*10fe0*/  USHF.L.U32 UR11, UR10, UR22, URZ ;  /* 0x000000160a0b7299 */ /* 0x000fc4000800063f */
[----:B------:R-:W-:Y:S01]  /*10ff0*/  USHF.R.U64 UR19, UR18, UR22, UR5 ;  /* 0x0000001612137299 */ /* 0x000fe20008001205 */
[----:B------:R-:W-:Y:S01]  /*11000*/  ULDC UR20, c[0x0][0x600] ;  /* 0x0001800000147ab9 */ /* 0x000fe20000000800 */
[----:B------:R-:W-:Y:S02]  /*11010*/  USHF.R.U32.HI UR10, URZ, UR22, UR5 ;  /* 0x000000163f0a7299 */ /* 0x000fe40008011605 */
[----:B------:R-:W-:Y:S02]  /*11020*/  UIADD3 UR21, UR20, -0x1, URZ ;  /* 0xffffffff14157890 */ /* 0x000fe4000fffe03f */
[----:B------:R-:W-:Y:S01]  /*11030*/  ULOP3.LUT UR26, URZ, UR11, URZ, 0x33, !UPT ;  /* 0x0000000b3f1a7292 */ /* 0x000fe2000f8e333f */
        /* <DEDUP_REMOVED lines=17> */
.L_x_556:
[----:B------:R-:W-:Y:S01]  /*11150*/  USHF.R.U64 UR6, UR5, UR23, UR10 ;  /* 0x0000001705067299 */ /* 0x000fe2000800120a */
[----:B------:R-:W-:Y:S01]  /*11160*/  IMAD.MOV.U32 R0, RZ, RZ, 0x1 ;  /* 0x00000001ff007424 */ /* 0x000fe200078e00ff */
[----:B------:R-:W-:Y:S01]  /*11170*/  USHF.L.U32 UR25, UR25, UR22, URZ ;  /* 0x0000001619197299 */ /* 0x000fe2000800063f */
[----:B------:R-:W-:Y:S01]  /*11180*/  IMAD.U32 R9, RZ, RZ, UR4 ;  /* 0x00000004ff097e24 */ /* 0x000fe2000f8e00ff */
[----:B------:R-:W-:Y:S02]  /*11190*/  ULOP3.LUT UR5, UR18, UR26, URZ, 0xc0, !UPT ;  /* 0x0000001a12057292 */ /* 0x000fe4000f8ec03f */
[----:B------:R-:W-:Y:S02]  /*111a0*/  UIADD3 UR7, -UR6, URZ, URZ ;  /* 0x0000003f06077290 */ /* 0x000fe4000fffe13f */
[----:B------:R-:W-:Y:S02]  /*111b0*/  UIMAD UR6, UR25, UR6, UR5 ;  /* 0x00000006190672a4 */ /* 0x000fe4000f8e0205 */
[----:B------:R-:W-:-:S02]  /*111c0*/  ULOP3.LUT UR17, UR17, UR21, URZ, 0xc0, !UPT ;  /* 0x0000001511117292 */ /* 0x000fc4000f8ec03f */
[----:B------:R-:W-:Y:S02]  /*111d0*/  UIMAD UR5, UR7, UR24, UR19 ;  /* 0x00000018070572a4 */ /* 0x000fe4000f8e0213 */
[----:B------:R-:W-:Y:S01]  /*111e0*/  UISETP.NE.AND UP0, UPT, UR46, URZ, UPT ;  /* 0x0000003f2e00728c */ /* 0x000fe2000bf05270 */
[----:B------:R-:W-:Y:S01]  /*111f0*/  ULDC UR7, c[0x0][0x610] ;  /* 0x0001840000077ab9 */ /* 0x000fe20000000800 */
[----:B------:R-:W-:Y:S02]  /*11200*/  UIMAD UR5, UR5, UR20, UR17 ;  /* 0x00000014050572a4 */ /* 0x000fe4000f8e0211 */
[----:B------:R-:W-:-:S04]  /*11210*/  UIMAD UR8, UR6, UR7, UR8 ;  /* 0x00000007060872a4 */ /* 0x000fc8000f8e0208 */
[----:B------:R-:W-:Y:S02]  /*11220*/  USEL UR6, UR5, UR8, !UP0 ;  /* 0x0000000805067287 */ /* 0x000fe4000c000000 */
[----:B------:R-:W-:-:S04]  /*11230*/  USEL UR8, UR8, UR5, !UP0 ;  /* 0x0000000508087287 */ /* 0x000fc8000c000000 */
[----:B------:R-:W-:Y:S02]  /*11240*/  IMAD.U32 R2, RZ, RZ, UR6 ;  /* 0x00000006ff027e24 */ /* 0x000fe4000f8e00ff */
[----:B------:R-:W-:-:S07]  /*11250*/  IMAD.U32 R3, RZ, RZ, UR8 ;  /* 0x00000008ff037e24 */ /* 0x000fce000f8e00ff */
.L_x_554:
[----:B------:R-:W-:-:S08]  /*11260*/  NOP ;  /* 0x0000000000007918 */ /* 0x000fd00000000000 */
[----:B0-----:R-:W0:-:S00]  /*11270*/  USETMAXREG.DEALLOC.CTAPOOL 0x18 ;  /* 0x00000018000079c8 */ /* 0x001e0000080e0500 */
[----:B------:R-:W-:-:S13]  /*11280*/  ISETP.NE.AND P0, PT, RZ, UR9, PT ;  /* 0x00000009ff007c0c */ /* 0x000fda000bf05270 */
[----:B------:R-:W-:Y:S05]  /*11290*/  @P0 EXIT ;  /* 0x000000000000094d */ /* 0x000fea0003800000 */
[----:B0-----:R-:W-:Y:S01]  /*112a0*/  LOP3.LUT P0, RZ, R0, 0xff, RZ, 0xc0, !PT ;  /* 0x000000ff00ff7812 */ /* 0x001fe2000780c0ff */
[----:B------:R-:W-:Y:S02]  /*112b0*/  IMAD.MOV.U32 R0, RZ, RZ, 0x1 ;  /* 0x00000001ff007424 */ /* 0x000fe400078e00ff */
[----:B------:R-:W-:-:S10]  /*112c0*/  IMAD.MOV.U32 R6, RZ, RZ, RZ ;  /* 0x000000ffff067224 */ /* 0x000fd400078e00ff */
[----:B------:R-:W-:Y:S05]  /*112d0*/  @!P0 BRA `(.L_x_557) ;  /* 0x0000000c007c8947 */ /* 0x000fea0003800000 */
[----:B------:R-:W0:Y:S01]  /*112e0*/  S2UR UR7, SR_CgaCtaId ;  /* 0x00000000000779c3 */ /* 0x000e220000008800 */
[----:B------:R-:W-:Y:S01]  /*112f0*/  ULDC UR4, c[0x0][0x28c] ;  /* 0x0000a30000047ab9 */ /* 0x000fe20000000800 */
[----:B------:R-:W-:Y:S01]  /*11300*/  ULDC UR5, c[0x0][0x600] ;  /* 0x0001800000057ab9 */ /* 0x000fe20000000800 */
[----:B------:R-:W-:Y:S01]  /*11310*/  UIADD3 UR11, UR4, 0x1f, URZ ;  /* 0x0000001f040b7890 */ /* 0x000fe2000fffe03f */
[----:B------:R-:W-:Y:S01]  /*11320*/  BSSY B0, `(.L_x_557) ;  /* 0x00000da000007945 */ /* 0x000fe20003800000 */
[----:B------:R-:W-:Y:S01]  /*11330*/  ULDC UR9, c[0x0][0x658] ;  /* 0x0001960000097ab9 */ /* 0x000fe20000000800 */
[----:B------:R-:W-:Y:S01]  /*11340*/  UMOV UR10, 0xffffffff ;  /* 0xffffffff000a7882 */ /* 0x000fe20000000000 */
[----:B------:R-:W-:Y:S01]  /*11350*/  UMOV UR12, 0x1 ;  /* 0x00000001000c7882 */ /* 0x000fe20000000000 */
[----:B------:R-:W-:Y:S01]  /*11360*/  UIADD3 UR4, UR5, -0x1, URZ ;  /* 0xffffffff05047890 */ /* 0x000fe2000fffe03f */
[----:B------:R-:W-:Y:S01]  /*11370*/  IMAD.MOV.U32 R8, RZ, RZ, 0x1 ;  /* 0x00000001ff087424 */ /* 0x000fe200078e00ff */
[----:B------:R-:W-:Y:S01]  /*11380*/  USHF.L.U32 UR10, UR10, UR9, URZ ;  /* 0x000000090a0a7299 */ /* 0x000fe2000800063f */
[----:B------:R-:W-:Y:S01]  /*11390*/  IMAD.MOV.U32 R0, RZ, RZ, 0x1 ;  /* 0x00000001ff007424 */ /* 0x000fe200078e00ff */
[----:B------:R-:W-:Y:S01]  /*113a0*/  USHF.L.U32 UR5, UR12, UR9, URZ ;  /* 0x000000090c057299 */ /* 0x000fe2000800063f */
[----:B------:R-:W-:Y:S01]  /*113b0*/  IMAD.MOV.U32 R6, RZ, RZ, RZ ;  /* 0x000000ffff067224 */ /* 0x000fe200078e00ff */
[----:B------:R-:W-:Y:S01]  /*113c0*/  USHF.R.S32.HI UR12, URZ, 0x1f, UR11 ;  /* 0x0000001f3f0c7899 */ /* 0x000fe2000801140b */
[----:B------:R-:W-:Y:S01]  /*113d0*/  ULDC UR8, c[0x0][0xc] ;  /* 0x0000030000087ab9 */ /* 0x000fe20000000800 */
[----:B------:R-:W-:-:S02]  /*113e0*/  ULDC UR9, c[0x0][0x10] ;  /* 0x0000040000097ab9 */ /* 0x000fc40000000800 */
[----:B------:R-:W-:Y:S02]  /*113f0*/  ULEA.HI UR12, UR12, UR11, URZ, 0x5 ;  /* 0x0000000b0c0c7291 */ /* 0x000fe4000f8f283f */
[----:B------:R-:W-:Y:S02]  /*11400*/  UIMAD.WIDE.U32 UR8, UR8, UR9, URZ ;  /* 0x00000009080872a5 */ /* 0x000fe4000f8e003f */
[----:B------:R-:W-:Y:S02]  /*11410*/  USHF.R.S32.HI UR13, URZ, 0x5, UR12 ;  /* 0x000000053f0d7899 */ /* 0x000fe4000801140c */
[----:B0-----:R-:W-:Y:S02]  /*11420*/  USHF.L.U32 UR6, UR7, 0x7, URZ ;  /* 0x0000000707067899 */ /* 0x001fe4000800063f */
[----:B------:R-:W-:Y:S02]  /*11430*/  USHF.L.U32 UR7, UR7, 0xc, URZ ;  /* 0x0000000c07077899 */ /* 0x000fe4000800063f */
[----:B------:R-:W-:-:S02]  /*11440*/  ULOP3.LUT UR23, UR40, 0x2, URZ, 0xfc, !UPT ;  /* 0x0000000228177892 */ /* 0x000fc4000f8efc3f */
[----:B------:R-:W-:Y:S02]  /*11450*/  ULOP3.LUT UR14, UR7, 0x1000, URZ, 0xc0, !UPT ;  /* 0x00001000070e7892 */ /* 0x000fe4000f8ec03f */
[----:B------:R-:W-:Y:S02]  /*11460*/  ULOP3.LUT UR7, URZ, UR10, URZ, 0x33, !UPT ;  /* 0x0000000a3f077292 */ /* 0x000fe4000f8e333f */
[----:B------:R-:W-:Y:S01]  /*11470*/  ULOP3.LUT UR6, UR6, 0x80, URZ, 0xc0, !UPT ;  /* 0x0000008006067892 */ /* 0x000fe2000f8ec03f */
[----:B------:R-:W-:Y:S01]  /*11480*/  ULDC UR10, c[0x0][0x14] ;  /* 0x00000500000a7ab9 */ /* 0x000fe20000000800 */
[----:B------:R-:W-:Y:S02]  /*11490*/  ULOP3.LUT UR14, UR14, 0x1c200, URZ, 0xfc, !UPT ;  /* 0x0001c2000e0e7892 */ /* 0x000fe4000f8efc3f */
[----:B------:R-:W-:Y:S02]  /*114a0*/  UIMAD.WIDE.U32 UR24, UR8, UR10, URZ ;  /* 0x0000000a081872a5 */ /* 0x000fe4000f8e003f */
[----:B------:R-:W-:-:S02]  /*114b0*/  UIMAD UR15, UR9, UR10, URZ ;  /* 0x0000000a090f72a4 */ /* 0x000fc4000f8e023f */
[----:B------:R-:W-:Y:S02]  /*114c0*/  UIADD3 UR28, UR13, 0x1, URZ ;  /* 0x000000010d1c7890 */ /* 0x000fe4000fffe03f */
[----:B------:R-:W-:Y:S01]  /*114d0*/  UIADD3 UR15, UR25, UR15, URZ ;  /* 0x0000000f190f7290 */ /* 0x000fe2000fffe03f */
[----:B------:R-:W-:-:S11]  /*114e0*/  ULDC.64 UR26, c[0x0][0x198] ;  /* 0x00006600001a7ab9 */ /* 0x000fd60000000a00 */
.L_x_568:
[----:B------:R-:W-:-:S03]  /*114f0*/  UMOV UR8, 0xffffffff ;  /* 0xffffffff00087882 */ /* 0x000fc60000000000 */
[----:B------:R-:W-:Y:S05]  /*11500*/  BRA.DIV UR8, `(.L_x_558) ;  /* 0x0000001608447947 */ /* 0x000fea000b800000 */
[----:B------:R-:W-:-:S13]  /*11510*/  ELECT P6, URZ, PT ;  /* 0x00000000003f782f */ /* 0x000fda00038c0000 */
.L_x_589:
[----:B------:R-:W0:Y:S01]  /*11520*/  LDC R4, c[0x0][0x28c] ;  /* 0x0000a300ff047b82 */ /* 0x000e220000000800 */
[----:B------:R-:W-:Y:S01]  /*11530*/  BSSY B1, `(.L_x_559) ;  /* 0x000003a000017945 */ /* 0x000fe20003800000 */
[----:B0-----:R-:W-:-:S13]  /*11540*/  ISETP.LT.OR P6, PT, R4, 0x1, !P6 ;  /* 0x000000010400780c */ /* 0x001fda00077c1670 */
[----:B------:R-:W-:Y:S05]  /*11550*/  @P6 BRA `(.L_x_560) ;  /* 0x0000000000dc6947 */ /* 0x000fea0003800000 */
[----:B------:R-:W-:Y:S01]  /*11560*/  LEA R2, R2, UR6, 0x8 ;  /* 0x0000000602027c11 */ /* 0x000fe2000f8e40ff */
[----:B------:R-:W-:Y:S02]  /*11570*/  IMAD.SHL.U32 R3, R3, 0x100, RZ ;  /* 0x0000010003037824 */ /* 0x000fe400078e00ff */
[----:B------:R-:W-:Y:S02]  /*11580*/  IMAD.MOV.U32 R13, RZ, RZ, RZ ;  /* 0x000000ffff0d7224 */ /* 0x000fe400078e00ff */
[----:B------:R-:W-:Y:S02]  /*11590*/  IMAD.U32 R11, RZ, RZ, UR28 ;  /* 0x0000001cff0b7e24 */ /* 0x000fe4000f8e00ff */
[----:B------:R-:W-:Y:S02]  /*115a0*/  IMAD.MOV.U32 R4, RZ, RZ, R0 ;  /* 0x000000ffff047224 */ /* 0x000fe400078e0000 */
[----:B------:R-:W-:-:S07]  /*115b0*/  IMAD.MOV.U32 R5, RZ, RZ, R6 ;  /* 0x000000ffff057224 */ /* 0x000fce00078e0006 */
.L_x_563:
[----:B------:R-:W0:Y:S01]  /*115c0*/  S2R R10, SR_CgaCtaId ;  /* 0x00000000000a7919 */ /* 0x000e220000008800 */
[----:B------:R-:W-:Y:S01]  /*115d0*/  MOV R7, 0x400 ;  /* 0x0000040000077802 */ /* 0x000fe20000000f00 */
[----:B------:R-:W1:Y:S03]  /*115e0*/  S2R R15, SR_TID.X ;  /* 0x00000000000f7919 */ /* 0x000e660000002100 */
[----:B0-----:R-:W-:Y:S02]  /*115f0*/  LEA R14, R10, R7, 0x18 ;  /* 0x000000070a0e7211 */ /* 0x001fe400078ec0ff */
[----:B------:R-:W-:Y:S02]  /*11600*/  SHF.L.U32 R7, R4, 0x1f, RZ ;  /* 0x0000001f04077819 */ /* 0x000fe400000006ff */
[----:B-1----:R-:W-:Y:S01]  /*11610*/  LOP3.LUT P1, RZ, R15, 0x7f, RZ, 0xc0, !PT ;  /* 0x0000007f0fff7812 */ /* 0x002fe2000782c0ff */
[----:B------:R-:W-:-:S04]  /*11620*/  IMAD R12, R5, 0x8, R14 ;  /* 0x00000008050c7824 */ /* 0x000fc800078e020e */
[----:B------:R-:W0:Y:S08]  /*11630*/  SYNCS.PHASECHK.TRANS64.TRYWAIT P0, [R12+URZ+0x70], R7 ;  /* 0x000070070c0075a7 */ /* 0x000e30000800017f */
[----:B------:R-:W1:Y:S01]  /*11640*/  @!P1 LDC R10, c[0x0][0x500] ;  /* 0x00014000ff0a9b82 */ /* 0x000e620000000800 */
[----:B0-----:R-:W-:Y:S05]  /*11650*/  @!P0 BRA `(.L_x_561) ;  /* 0x0000001400108947 */ /* 0x001fea0003800000 */
.L_x_590:
[----:B------:R-:W-:Y:S01]  /*11660*/  UPRMT UR8, UR23, 0x9910, URZ ;  /* 0x0000991017087896 */ /* 0x000fe2000800003f */
[----:B-1----:R1:W-:Y:S03]  /*11670*/  @!P1 SYNCS.ARRIVE.TRANS64 RZ, [R12+URZ], R10 ;  /* 0x0000000a0cff99a7 */ /* 0x0023e6000800003f */
[----:B------:R-:W-:-:S06]  /*11680*/  UISETP.NE.AND UP0, UPT, UR8, 0x2, UPT ;  /* 0x000000020800788c */ /* 0x000fcc000bf05270 */
[----:B------:R-:W-:-:S13]  /*11690*/  PLOP3.LUT P0, PT, PT, PT, UP0, 0x80, 0x0 ;  /* 0x000000000000781c */ /* 0x000fda0003f0f008 */
[----:B-1----:R-:W-:Y:S05]  /*116a0*/  @P0 BRA `(.L_x_562) ;  /* 0x0000000000040947 */ /* 0x002fea0003800000 */
[----:B------:R-:W-:Y:S01]  /*116b0*/  BPT.TRAP 0x1 ;  /* 0x000000040000795c */ /* 0x000fe20000300000 */
.L_x_562:
[C---:B0-----:R-:W-:Y:S01]  /*116c0*/  IMAD R7, R5.reuse, 0x2000, R14 ;  /* 0x0000200005077824 */ /* 0x041fe200078e020e */
[----:B------:R-:W-:Y:S01]  /*116d0*/  R2UR UR11, R5 ;  /* 0x00000000050b72ca */ /* 0x000fe200000e0000 */
[----:B------:R-:W-:Y:S01]  /*116e0*/  VIADD R11, R11, 0xffffffff ;  /* 0xffffffff0b0b7836 */ /* 0x000fe20000000000 */
[----:B------:R-:W-:Y:S01]  /*116f0*/  R2UR UR20, R14 ;  /* 0x000000000e1472ca */ /* 0x000fe200000e0000 */
[----:B------:R-:W-:Y:S01]  /*11700*/  UIADD3 UR16, UP0, UR26, 0xf0, URZ ;  /* 0x000000f01a107890 */ /* 0x000fe2000ff1e03f */
[----:B------:R-:W-:Y:S01]  /*11710*/  R2UR UR8, R7 ;  /* 0x00000000070872ca */ /* 0x000fe200000e0000 */
[----:B------:R-:W-:Y:S01]  /*11720*/  UIADD3 UR30, UP1, UR26, 0x1f0, URZ ;  /* 0x000001f01a1e7890 */ /* 0x000fe2000ff3e03f */
[----:B------:R-:W-:Y:S01]  /*11730*/  R2UR UR21, R3 ;  /* 0x00000000031572ca */ /* 0x000fe200000e0000 */
[----:B------:R-:W-:Y:S01]  /*11740*/  UIADD3.X UR17, URZ, UR27, URZ, UP0, !UPT ;  /* 0x0000001b3f117290 */ /* 0x000fe200087fe43f */
[----:B------:R-:W-:Y:S01]  /*11750*/  R2UR UR9, R12 ;  /* 0x000000000c0972ca */ /* 0x000fe200000e0000 */
[----:B------:R-:W-:Y:S01]  /*11760*/  VIADD R5, R5, 0x1 ;  /* 0x0000000105057836 */ /* 0x000fe20000000000 */
[----:B------:R-:W-:Y:S01]  /*11770*/  R2UR UR10, R13 ;  /* 0x000000000d0a72ca */ /* 0x000fe200000e0000 */
[----:B------:R-:W-:Y:S01]  /*11780*/  UIADD3.X UR31, URZ, UR27, URZ, UP1, !UPT ;  /* 0x0000001b3f1f7290 */ /* 0x000fe20008ffe43f */
[----:B------:R-:W-:Y:S01]  /*11790*/  R2UR UR12, R9 ;  /* 0x00000000090c72ca */ /* 0x000fe200000e0000 */
[----:B------:R-:W-:Y:S01]  /*117a0*/  ULEA UR11, UR11, UR14, 0xd ;  /* 0x0000000e0b0b7291 */ /* 0x000fe2000f8e683f */
[----:B------:R-:W-:Y:S01]  /*117b0*/  R2UR UR22, R2 ;  /* 0x00000000021672ca */ /* 0x000fe200000e0000 */
[----:B------:R-:W-:Y:S01]  /*117c0*/  UMOV UR18, 0x0 ;  /* 0x0000000000127882 */ /* 0x000fe20000000000 */
[----:B------:R-:W-:Y:S01]  /*117d0*/  ISETP.GT.AND P1, PT, R11, 0x1, PT ;  /* 0x000000010b00780c */ /* 0x000fe20003f24270 */
[----:B------:R-:W-:Y:S01]  /*117e0*/  UIADD3 UR8, UR8, 0x200, URZ ;  /* 0x0000020008087890 */ /* 0x000fe2000fffe03f */
[----:B------:R-:W-:Y:S01]  /*117f0*/  ISETP.NE.AND P0, PT, R5, 0xe, PT ;  /* 0x0000000e0500780c */ /* 0x000fe20003f05270 */
[----:B------:R-:W-:Y:S01]  /*11800*/  UIADD3 UR20, UR20, UR11, URZ ;  /* 0x0000000b14147290 */ /* 0x000fe2000fffe03f */
[----:B------:R-:W-:Y:S01]  /*11810*/  VIADD R13, R13, 0x20 ;  /* 0x000000200d0d7836 */ /* 0x000fe20000000000 */
[----:B------:R-:W-:Y:S01]  /*11820*/  UMOV UR19, 0x10000000 ;  /* 0x1000000000137882 */ /* 0x000fe20000000000 */
[----:B------:R-:W-:Y:S01]  /*11830*/  UMOV UR11, UR21 ;  /* 0x00000015000b7c82 */ /* 0x000fe20008000000 */
[----:B------:R-:W-:Y:S01]  /*11840*/  UMOV UR29, 0x30000 ;  /* 0x00030000001d7882 */ /* 0x000fe20000000000 */
[----:B------:R-:W-:-:S02]  /*11850*/  SEL R7, RZ, 0x1, P0 ;  /* 0x00000001ff077807 */ /* 0x000fc40000000000 */
[----:B------:R0:W-:Y:S01]  /*11860*/  UTMALDG.3D [UR8], [UR16], desc[UR18] ;  /* 0x00001208100075b4 */ /* 0x0001e20008011000 */
[----:B------:R-:W-:Y:S02]  /*11870*/  SEL R5, R5, RZ, P0 ;  /* 0x000000ff05057207 */ /* 0x000fe40000000000 */
[----:B------:R-:W-:Y:S01]  /*11880*/  LOP3.LUT R4, R4, R7, RZ, 0x3c, !PT ;  /* 0x0000000704047212 */ /* 0x000fe200078e3cff */
[----:B0-----:R-:W-:Y:S01]  /*11890*/  UMOV UR8, UR20 ;  /* 0x0000001400087c82 */ /* 0x001fe20008000000 */
[----:B------:R-:W-:Y:S02]  /*118a0*/  UMOV UR11, UR22 ;  /* 0x00000016000b7c82 */ /* 0x000fe40008000000 */
[----:B------:R0:W-:Y:S02]  /*118b0*/  UTMALDG.3D.MULTICAST [UR8], [UR30], UR29, desc[UR18] ;  /* 0x000012081e0073b4 */ /* 0x0001e4000801181d */
[----:B0-----:R-:W-:Y:S05]  /*118c0*/  @P1 BRA `(.L_x_563) ;  /* 0xfffffffc003c1947 */ /* 0x001fea000383ffff */
.L_x_560:
[----:B------:R-:W-:Y:S05]  /*118d0*/  BSYNC B1 ;  /* 0x0000000000017941 */ /* 0x000fea0003800000 */
.L_x_559:
[----:B------:R-:W2:Y:S01]  /*118e0*/  LDL.LU R14, [R1+0x200] ;  /* 0x00020000010e7983 */ /* 0x000ea20000300800 */
[----:B------:R-:W-:Y:S01]  /*118f0*/  LOP3.LUT P0, RZ, R8, 0xff, RZ, 0xc0, !PT ;  /* 0x000000ff08ff7812 */ /* 0x000fe2000780c0ff */
[----:B------:R-:W-:Y:S01]  /*11900*/  VIADD R6, R6, UR13 ;  /* 0x0000000d06067c36 */ /* 0x000fe20008000000 */
[----:B------:R-:W-:Y:S01]  /*11910*/  ULDC.64 UR8, c[0x0][0x650] ;  /* 0x0001940000087ab9 */ /* 0x000fe20000000a00 */
[----:B------:R-:W3:Y:S01]  /*11920*/  LDL.LU R12, [R1+0x204] ;  /* 0x00020400010c7983 */ /* 0x000ee20000300800 */
[----:B------:R-:W-:Y:S01]  /*11930*/  UISETP.GE.U32.AND UP0, UPT, UR13, 0xe, UPT ;  /* 0x0000000e0d00788c */ /* 0x000fe2000bf06070 */
[----:B------:R-:W-:Y:S01]  /*11940*/  BSSY B1, `(.L_x_564) ;  /* 0x0000075000017945 */ /* 0x000fe20003800000 */
[----:B------:R-:W-:Y:S01]  /*11950*/  IMAD.MOV.U32 R9, RZ, RZ, -0x1 ;  /* 0xffffffffff097424 */ /* 0x000fe200078e00ff */
[----:B------:R-:W-:Y:S02]  /*11960*/  PRMT R4, RZ, 0x7610, R4 ;  /* 0x00007610ff047816 */ /* 0x000fe40000000004 */
[----:B------:R-:W-:-:S02]  /*11970*/  PRMT R8, RZ, 0x7610, R8 ;  /* 0x00007610ff087816 */ /* 0x000fc40000000008 */
[----:B------:R-:W-:Y:S02]  /*11980*/  PLOP3.LUT P1, PT, PT, PT, UP0, 0x80, 0x0 ;  /* 0x000000000000781c */ /* 0x000fe40003f2f008 */
[----:B------:R-:W0:Y:S01]  /*11990*/  @P0 S2R R3, SR_CgaCtaId ;  /* 0x0000000000030919 */ /* 0x000e220000008800 */
[----:B------:R-:W-:-:S04]  /*119a0*/  @P0 MOV R2, 0x400 ;  /* 0x0000040000020802 */ /* 0x000fc80000000f00 */
[----:B0-----:R-:W-:Y:S01]  /*119b0*/  @P0 LEA R2, R3, R2, 0x18 ;  /* 0x0000000203020211 */ /* 0x001fe200078ec0ff */
[----:B------:R-:W-:-:S03]  /*119c0*/  IMAD.U32 R3, RZ, RZ, UR13 ;  /* 0x0000000dff037e24 */ /* 0x000fc6000f8e00ff */
[----:B------:R0:W-:Y:S01]  /*119d0*/  @P0 SYNCS.ARRIVE.TRANS64.A1T0 RZ, [R2+URZ+0xf8], RZ ;  /* 0x0000f8ff02ff09a7 */ /* 0x0001e2000810003f */
[----:B------:R-:W-:-:S04]  /*119e0*/  ISETP.GT.U32.AND P0, PT, R6, 0xd, PT ;  /* 0x0000000d0600780c */ /* 0x000fc80003f04070 */
[----:B------:R-:W-:Y:S02]  /*119f0*/  ISETP.LT.U32.AND P0, PT, R3, 0xe, P0 ;  /* 0x0000000e0300780c */ /* 0x000fe40000701070 */
[----:B0-----:R-:W-:-:S05]  /*11a00*/  SHF.R.U32.HI R2, RZ, 0x1, R6 ;  /* 0x00000001ff027819 */ /* 0x001fca0000011606 */
[----:B------:R-:W-:-:S04]  /*11a10*/  IMAD.WIDE.U32 R2, R2, -0x6db6db6d, RZ ;  /* 0x9249249302027825 */ /* 0x000fc800078e00ff */
[----:B------:R-:W-:Y:S01]  /*11a20*/  IMAD.MOV.U32 R2, RZ, RZ, -0x1 ;  /* 0xffffffffff027424 */ /* 0x000fe200078e00ff */
[----:B------:R-:W-:Y:S02]  /*11a30*/  SHF.R.U32.HI R5, RZ, 0x2, R3 ;  /* 0x00000002ff057819 */ /* 0x000fe40000011603 */
[----:B------:R-:W-:-:S03]  /*11a40*/  SEL R3, RZ, 0x1, !P0 ;  /* 0x00000001ff037807 */ /* 0x000fc60004000000 */
[----:B------:R-:W-:Y:S01]  /*11a50*/  IMAD R6, R5, -0xe, R6 ;  /* 0xfffffff205067824 */ /* 0x000fe200078e0206 */
[----:B------:R-:W-:Y:S01]  /*11a60*/  LOP3.LUT R0, R0, R3, RZ, 0x3c, !PT ;  /* 0x0000000300007212 */ /* 0x000fe200078e3cff */
[----:B------:R-:W-:-:S03]  /*11a70*/  IMAD.MOV.U32 R3, RZ, RZ, -0x1 ;  /* 0xffffffffff037424 */ /* 0x000fc600078e00ff */
[----:B------:R-:W-:Y:S02]  /*11a80*/  @P1 LOP3.LUT R0, R0, 0x1, R5, 0x78, !PT ;  /* 0x0000000100001812 */ /* 0x000fe400078e7805 */
[----:B---3--:R-:W-:-:S04]  /*11a90*/  IADD3 R12, P0, R12, UR24, RZ ;  /* 0x000000180c0c7c10 */ /* 0x008fc8000ff1e0ff */
[----:B--2---:R-:W-:Y:S01]  /*11aa0*/  IADD3.X R14, R14, UR15, RZ, P0, !PT ;  /* 0x0000000f0e0e7c10 */ /* 0x004fe200087fe4ff */
[----:B------:R0:W-:Y:S01]  /*11ab0*/  STL [R1+0x204], R12 ;  /* 0x0002040c01007387 */ /* 0x0001e20000100800 */
[----:B------:R-:W-:-:S03]  /*11ac0*/  ISETP.GE.U32.AND P0, PT, R12, UR8, PT ;  /* 0x000000080c007c0c */ /* 0x000fc6000bf06070 */
[----:B------:R0:W-:Y:S01]  /*11ad0*/  STL [R1+0x200], R14 ;  /* 0x0002000e01007387 */ /* 0x0001e20000100800 */
[----:B------:R-:W-:-:S13]  /*11ae0*/  ISETP.GE.U32.AND.EX P0, PT, R14, UR9, PT, P0 ;  /* 0x000000090e007c0c */ /* 0x000fda000bf06100 */
[----:B0-----:R-:W-:Y:S05]  /*11af0*/  @P0 BRA `(.L_x_565) ;  /* 0x0000000400640947 */ /* 0x001fea0003800000 */
[----:B------:R-:W0:Y:S01]  /*11b00*/  S2R R7, SR_CTAID.X ;  /* 0x0000000000077919 */ /* 0x000e220000002500 */
[----:B------:R-:W-:Y:S01]  /*11b10*/  ULDC UR8, c[0x0][0x150] ;  /* 0x0000540000087ab9 */ /* 0x000fe20000000800 */
[----:B------:R-:W1:Y:S01]  /*11b20*/  LDC R4, c[0x0][0x144] ;  /* 0x00005100ff047b82 */ /* 0x000e620000000800 */
[----:B------:R-:W-:Y:S01]  /*11b30*/  UISETP.NE.AND UP0, UPT, UR46, URZ, UPT ;  /* 0x0000003f2e00728c */ /* 0x000fe2000bf05270 */
[----:B------:R-:W2:Y:S01]  /*11b40*/  S2R R5, SR_CTAID.Y ;  /* 0x0000000000057919 */ /* 0x000ea20000002600 */
[----:B------:R-:W-:-:S04]  /*11b50*/  ULDC UR11, c[0x0][0x630] ;  /* 0x00018c00000b7ab9 */ /* 0x000fc80000000800 */
[----:B------:R-:W-:Y:S01]  /*11b60*/  PLOP3.LUT P0, PT, PT, PT, UP0, 0x80, 0x0 ;  /* 0x000000000000781c */ /* 0x000fe20003f0f008 */
[----:B------:R-:W3:Y:S01]  /*11b70*/  LDC R10, c[0x0][0x148] ;  /* 0x00005200ff0a7b82 */ /* 0x000ee20000000800 */
[----:B0-----:R-:W-:Y:S02]  /*11b80*/  I2FP.F32.U32 R2, R7 ;  /* 0x0000000700027245 */ /* 0x001fe40000201000 */
[----:B--2---:R-:W-:-:S03]  /*11b90*/  I2FP.F32.U32 R3, R5 ;  /* 0x0000000500037245 */ /* 0x004fc60000201000 */
[----:B------:R-:W-:Y:S01]  /*11ba0*/  FMUL R2, R2, UR8 ;  /* 0x0000000802027c20 */ /* 0x000fe20008400000 */
[----:B------:R-:W-:Y:S02]  /*11bb0*/  ULDC UR8, c[0x0][0x154] ;  /* 0x0000550000087ab9 */ /* 0x000fe40000000800 */
[----:B------:R-:W-:Y:S01]  /*11bc0*/  FMUL R9, R3, UR8 ;  /* 0x0000000803097c20 */ /* 0x000fe20008400000 */
[----:B------:R-:W-:Y:S02]  /*11bd0*/  ULDC.64 UR8, c[0x0][0x628] ;  /* 0x00018a0000087ab9 */ /* 0x000fe40000000a00 */
[----:B------:R-:W0:Y:S08]  /*11be0*/  F2I.U32.TRUNC.NTZ R2, R2 ;  /* 0x0000000200027305 */ /* 0x000e30000020f000 */
[----:B------:R-:W2:Y:S01]  /*11bf0*/  F2I.U32.TRUNC.NTZ R9, R9 ;  /* 0x0000000900097305 */ /* 0x000ea2000020f000 */
[----:B0-----:R-:W-:-:S02]  /*11c00*/  IMAD.MOV R3, RZ, RZ, -R2 ;  /* 0x000000ffff037224 */ /* 0x001fc400078e0a02 */
[----:B------:R-:W-:Y:S02]  /*11c10*/  IMAD.MOV.U32 R2, RZ, RZ, R12 ;  /* 0x000000ffff027224 */ /* 0x000fe400078e000c */
[----:B-1----:R-:W-:Y:S02]  /*11c20*/  IMAD R7, R4, R3, R7 ;  /* 0x0000000304077224 */ /* 0x002fe400078e0207 */
[----:B--2---:R-:W-:-:S04]  /*11c30*/  IMAD.MOV R3, RZ, RZ, -R9 ;  /* 0x000000ffff037224 */ /* 0x004fc800078e0a09 */
[----:B---3--:R-:W-:Y:S01]  /*11c40*/  @P0 IMAD R7, R10, R3, R5 ;  /* 0x000000030a070224 */ /* 0x008fe200078e0205 */
[----:B------:R-:W-:Y:S01]  /*11c50*/  ISETP.NE.U32.AND P0, PT, RZ, UR8, PT ;  /* 0x00000008ff007c0c */ /* 0x000fe2000bf05070 */
[----:B------:R-:W-:-:S03]  /*11c60*/  IMAD.MOV.U32 R3, RZ, RZ, R14 ;  /* 0x000000ffff037224 */ /* 0x000fc600078e000e */
[----:B------:R-:W-:-:S13]  /*11c70*/  ISETP.NE.AND.EX P0, PT, RZ, UR9, PT, P0 ;  /* 0x00000009ff007c0c */ /* 0x000fda000bf05300 */
[----:B------:R-:W-:Y:S05]  /*11c80*/  @!P0 BRA `(.L_x_566) ;  /* 0x0000000000288947 */ /* 0x000fea0003800000 */
[----:B------:R-:W-:Y:S02]  /*11c90*/  ULDC UR10, c[0x0][0x634] ;  /* 0x00018d00000a7ab9 */ /* 0x000fe40000000800 */
[----:B------:R-:W-:-:S05]  /*11ca0*/  IADD3 R3, P0, R12, UR10, RZ ;  /* 0x0000000a0c037c10 */ /* 0x000fca000ff1e0ff */
[----:B------:R-:W-:-:S04]  /*11cb0*/  IMAD.X R9, RZ, RZ, R14, P0 ;  /* 0x000000ffff097224 */ /* 0x000fc800000e060e */
[----:B------:R-:W-:-:S04]  /*11cc0*/  IMAD.WIDE.U32 R4, R9, UR8, RZ ;  /* 0x0000000809047c25 */ /* 0x000fc8000f8e00ff */
[----:B------:R-:W-:-:S04]  /*11cd0*/  IMAD.WIDE.U32 R4, P0, R3, UR9, R4 ;  /* 0x0000000903047c25 */ /* 0x000fc8000f800004 */
[----:B------:R-:W-:-:S04]  /*11ce0*/  IMAD.WIDE.U32 R2, R3, UR8, RZ ;  /* 0x0000000803027c25 */ /* 0x000fc8000f8e00ff */
[----:B------:R-:W-:Y:S01]  /*11cf0*/  IMAD.MOV.U32 R2, RZ, RZ, R5 ;  /* 0x000000ffff027224 */ /* 0x000fe200078e0005 */
[----:B------:R-:W-:Y:S01]  /*11d00*/  IADD3 RZ, P1, R3, R4, RZ ;  /* 0x0000000403ff7210 */ /* 0x000fe20007f3e0ff */
[----:B------:R-:W-:-:S04]  /*11d10*/  IMAD.X R3, RZ, RZ, RZ, P0 ;  /* 0x000000ffff037224 */ /* 0x000fc800000e06ff */
[----:B------:R-:W-:-:S08]  /*11d20*/  IMAD.WIDE.U32.X R2, R9, UR9, R2, P1 ;  /* 0x0000000909027c25 */ /* 0x000fd000088e0402 */
.L_x_566:
[--C-:B------:R-:W-:Y:S01]  /*11d30*/  SHF.R.U64 R9, R2, UR11, R3.reuse ;  /* 0x0000000b02097c19 */ /* 0x100fe20008001203 */
[----:B------:R-:W-:Y:S01]  /*11d40*/  ULDC.64 UR8, c[0x0][0x620] ;  /* 0x0001880000087ab9 */ /* 0x000fe20000000a00 */
[----:B------:R-:W-:Y:S01]  /*11d50*/  SHF.R.U32.HI R2, RZ, UR11, R3 ;  /* 0x0000000bff027c19 */ /* 0x000fe20008011603 */
[----:B------:R-:W-:Y:S01]  /*11d60*/  IMAD.MOV.U32 R3, RZ, RZ, R14 ;  /* 0x000000ffff037224 */ /* 0x000fe200078e000e */
[----:B------:R-:W-:Y:S01]  /*11d70*/  IADD3 R11, P0, RZ, -R9, RZ ;  /* 0x80000009ff0b7210 */ /* 0x000fe20007f1e0ff */
[----:B------:R-:W-:-:S04]  /*11d80*/  ULDC.64 UR10, c[0x0][0x640] ;  /* 0x00019000000a7ab9 */ /* 0x000fc80000000a00 */
[----:B------:R-:W-:Y:S01]  /*11d90*/  IMAD.X R2, RZ, RZ, ~R2, P0 ;  /* 0x000000ffff027224 */ /* 0x000fe200000e0e02 */
[----:B------:R-:W-:-:S03]  /*11da0*/  ISETP.NE.U32.AND P0, PT, RZ, UR10, PT ;  /* 0x0000000aff007c0c */ /* 0x000fc6000bf05070 */
[----:B------:R-:W-:Y:S01]  /*11db0*/  IMAD R2, R2, UR8, RZ ;  /* 0x0000000802027c24 */ /* 0x000fe2000f8e02ff */
[----:B------:R-:W-:-:S03]  /*11dc0*/  ISETP.NE.AND.EX P0, PT, RZ, UR11, PT, P0 ;  /* 0x0000000bff007c0c */ /* 0x000fc6000bf05300 */
[----:B------:R-:W-:Y:S02]  /*11dd0*/  IMAD R5, R11, UR9, R2 ;  /* 0x000000090b057c24 */ /* 0x000fe4000f8e0202 */
[----:B------:R-:W-:-:S04]  /*11de0*/  IMAD.MOV.U32 R2, RZ, RZ, R12 ;  /* 0x000000ffff027224 */ /* 0x000fc800078e000c */
[----:B------:R-:W-:Y:S01]  /*11df0*/  IMAD.WIDE.U32 R2, R11, UR8, R2 ;  /* 0x000000080b027c25 */ /* 0x000fe2000f8e0002 */
[----:B------:R-:W-:-:S03]  /*11e00*/  ULDC UR8, c[0x0][0x618] ;  /* 0x0001860000087ab9 */ /* 0x000fc60000000800 */
[----:B------:R-:W-:-:S05]  /*11e10*/  IMAD.IADD R3, R3, 0x1, R5 ;  /* 0x0000000103037824 */ /* 0x000fca00078e0205 */
[--C-:B------:R-:W-:Y:S02]  /*11e20*/  SHF.R.U64 R10, R2, UR8, R3.reuse ;  /* 0x00000008020a7c19 */ /* 0x100fe40008001203 */
[----:B------:R-:W-:Y:S01]  /*11e30*/  SHF.R.U32.HI R3, RZ, UR8, R3 ;  /* 0x00000008ff037c19 */ /* 0x000fe20008011603 */
[----:B------:R-:W-:-:S03]  /*11e40*/  ULDC UR8, c[0x0][0x608] ;  /* 0x0001820000087ab9 */ /* 0x000fc60000000800 */
[--C-:B------:R-:W-:Y:S02]  /*11e50*/  SHF.R.U64 R12, R10, UR8, R3.reuse ;  /* 0x000000080a0c7c19 */ /* 0x100fe40008001203 */
[----:B------:R-:W-:Y:S01]  /*11e60*/  SHF.R.U32.HI R3, RZ, UR8, R3 ;  /* 0x00000008ff037c19 */ /* 0x000fe20008011603 */
[----:B------:R-:W-:-:S03]  /*11e70*/  ULDC UR8, c[0x0][0x658] ;  /* 0x0001960000087ab9 */ /* 0x000fc60000000800 */
[--C-:B------:R-:W-:Y:S02]  /*11e80*/  SHF.R.U64 R11, R12, UR8, R3.reuse ;  /* 0x000000080c0b7c19 */ /* 0x100fe40008001203 */
[----:B------:R-:W-:-:S03]  /*11e90*/  SHF.R.U32.HI R13, RZ, UR8, R3 ;  /* 0x00000008ff0d7c19 */ /* 0x000fc60008011603 */
[----:B------:R-:W-:Y:S02]  /*11ea0*/  IMAD.MOV.U32 R2, RZ, RZ, R11 ;  /* 0x000000ffff027224 */ /* 0x000fe400078e000b */
[----:B------:R-:W-:Y:S01]  /*11eb0*/  IMAD.MOV.U32 R3, RZ, RZ, R13 ;  /* 0x000000ffff037224 */ /* 0x000fe200078e000d */
[----:B------:R-:W-:Y:S06]  /*11ec0*/  @!P0 BRA `(.L_x_567) ;  /* 0x0000000000288947 */ /* 0x000fec0003800000 */
        /* <DEDUP_REMOVED lines=10> */
.L_x_567:
[----:B------:R-:W-:Y:S01]  /*11f70*/  ULDC UR8, c[0x0][0x648] ;  /* 0x0001920000087ab9 */ /* 0x000fe20000000800 */
[----:B------:R-:W-:Y:S01]  /*11f80*/  LOP3.LUT R12, R12, UR7, RZ, 0xc0, !PT ;  /* 0x000000070c0c7c12 */ /* 0x000fe2000f8ec0ff */
[----:B------:R-:W-:Y:S01]  /*11f90*/  UISETP.NE.AND UP0, UPT, UR46, URZ, UPT ;  /* 0x0000003f2e00728c */ /* 0x000fe2000bf05270 */
[----:B------:R-:W-:Y:S01]  /*11fa0*/  SHF.R.U64 R3, R2, UR8, R3 ;  /* 0x0000000802037c19 */ /* 0x000fe20008001203 */
[----:B------:R-:W-:Y:S01]  /*11fb0*/  ULDC UR8, c[0x0][0x638] ;  /* 0x00018e0000087ab9 */ /* 0x000fe20000000800 */
[----:B------:R-:W-:-:S03]  /*11fc0*/  LOP3.LUT R4, R10, UR4, RZ, 0xc0, !PT ;  /* 0x000000040a047c12 */ /* 0x000fc6000f8ec0ff */
[----:B------:R-:W-:Y:S01]  /*11fd0*/  IMAD.MOV R2, RZ, RZ, -R3 ;  /* 0x000000ffff027224 */ /* 0x000fe200078e0a03 */
[----:B------:R-:W-:Y:S01]  /*11fe0*/  PLOP3.LUT P0, PT, PT, PT, UP0, 0x40, 0x0 ;  /* 0x000000000000781c */ /* 0x000fe20003f0e808 */
[----:B------:R-:W-:Y:S01]  /*11ff0*/  IMAD R12, R3, UR5, R12 ;  /* 0x00000005030c7c24 */ /* 0x000fe2000f8e020c */
[----:B------:R-:W-:Y:S01]  /*12000*/  PLOP3.LUT P1, PT, PT, PT, UP0, 0x40, 0x0 ;  /* 0x000000000000781c */ /* 0x000fe20003f2e808 */
[----:B------:R-:W-:Y:S01]  /*12010*/  IMAD R11, R2, UR8, R11 ;  /* 0x00000008020b7c24 */ /* 0x000fe2000f8e020b */
[----:B------:R-:W-:Y:S02]  /*12020*/  ULDC UR8, c[0x0][0x610] ;  /* 0x0001840000087ab9 */ /* 0x000fe40000000800 */
[----:B------:R-:W-:Y:S01]  /*12030*/  IMAD R7, R12, UR8, R7 ;  /* 0x000000080c077c24 */ /* 0x000fe2000f8e0207 */
[----:B------:R-:W-:Y:S02]  /*12040*/  ULDC UR8, c[0x0][0x600] ;  /* 0x0001800000087ab9 */ /* 0x000fe40000000800 */
[----:B------:R-:W-:-:S05]  /*12050*/  IMAD R4, R11, UR8, R4 ;  /* 0x000000080b047c24 */ /* 0x000fca000f8e0204 */
[----:B------:R-:W-:Y:S02]  /*12060*/  SEL R2, R4, R7, P0 ;  /* 0x0000000704027207 */ /* 0x000fe40000000000 */
[----:B------:R-:W-:Y:S01]  /*12070*/  SEL R3, R7, R4, P1 ;  /* 0x0000000407037207 */ /* 0x000fe20000800000 */
[----:B------:R-:W-:-:S07]  /*12080*/  IMAD.MOV.U32 R4, RZ, RZ, 0x1 ;  /* 0x00000001ff047424 */ /* 0x000fce00078e00ff */
.L_x_565:
[----:B------:R-:W-:Y:S05]  /*12090*/  BSYNC B1 ;  /* 0x0000000000017941 */ /* 0x000fea0003800000 */
.L_x_564:
[----:B------:R-:W-:-:S13]  /*120a0*/  LOP3.LUT P0, RZ, R4, 0xff, RZ, 0xc0, !PT ;  /* 0x000000ff04ff7812 */ /* 0x000fda000780c0ff */
[----:B------:R-:W-:Y:S05]  /*120b0*/  @P0 BRA `(.L_x_568) ;  /* 0xfffffff4000c0947 */ /* 0x000fea000383ffff */
[----:B------:R-:W-:Y:S05]  /*120c0*/  BSYNC B0 ;  /* 0x0000000000007941 */ /* 0x000fea0003800000 */
.L_x_557:
[----:B------:R-:W-:-:S03]  /*120d0*/  UMOV UR8, 0xffffffff ;  /* 0xffffffff00087882 */ /* 0x000fc60000000000 */
[----:B------:R-:W-:Y:S05]  /*120e0*/  BRA.DIV UR8, `(.L_x_569) ;  /* 0x0000000a08807947 */ /* 0x000fea000b800000 */
[----:B------:R-:W-:-:S13]  /*120f0*/  ELECT P6, URZ, PT ;  /* 0x00000000003f782f */ /* 0x000fda00038c0000 */
.L_x_593:
[----:B------:R-:W-:Y:S04]  /*12100*/  BSSY B0, `(.L_x_570) ;  /* 0x0000086000007945 */ /* 0x000fe80003800000 */
[----:B------:R-:W-:Y:S05]  /*12110*/  @!P6 BRA `(.L_x_571) ;  /* 0x000000080010e947 */ /* 0x000fea0003800000 */
[----:B------:R-:W-:-:S04]  /*12120*/  ULOP3.LUT UR8, UR40, 0x2, URZ, 0xfc, !UPT ;  /* 0x0000000228087892 */ /* 0x000fc8000f8efc3f */
[----:B------:R-:W-:-:S06]  /*12130*/  UISETP.NE.AND UP0, UPT, UR8, 0x3, UPT ;  /* 0x000000030800788c */ /* 0x000fcc000bf05270 */
[----:B------:R-:W-:-:S13]  /*12140*/  PLOP3.LUT P0, PT, PT, PT, UP0, 0x80, 0x0 ;  /* 0x000000000000781c */ /* 0x000fda0003f0f008 */
[----:B------:R-:W-:Y:S05]  /*12150*/  @!P0 BRA `(.L_x_572) ;  /* 0x0000000000048947 */ /* 0x000fea0003800000 */
[----:B------:R-:W-:Y:S01]  /*12160*/  BPT.TRAP 0x1 ;  /* 0x000000040000795c */ /* 0x000fe20000300000 */
.L_x_572:
[----:B------:R-:W0:Y:S01]  /*12170*/  S2R R3, SR_CgaCtaId ;  /* 0x0000000000037919 */ /* 0x000e220000008800 */
[----:B------:R-:W-:-:S04]  /*12180*/  MOV R2, 0x400 ;  /* 0x0000040000027802 */ /* 0x000fc80000000f00 */
[----:B0-----:R-:W-:Y:S02]  /*12190*/  LEA R3, R3, R2, 0x18 ;  /* 0x0000000203037211 */ /* 0x001fe400078ec0ff */
[----:B------:R-:W-:-:S03]  /*121a0*/  SHF.L.U32 R2, R0, 0x1f, RZ ;  /* 0x0000001f00027819 */ /* 0x000fc600000006ff */
[----:B------:R-:W-:-:S04]  /*121b0*/  VIADD R3, R3, 0x70 ;  /* 0x0000007003037836 */ /* 0x000fc80000000000 */
[----:B------:R-:W-:-:S04]  /*121c0*/  IMAD R5, R6, 0x8, R3 ;  /* 0x0000000806057824 */ /* 0x000fc800078e0203 */
[----:B------:R-:W0:Y:S02]  /*121d0*/  SYNCS.PHASECHK.TRANS64.TRYWAIT P0, [R5+URZ], R2 ;  /* 0x00000002050075a7 */ /* 0x000e24000800017f */
[----:B0-----:R-:W-:Y:S05]  /*121e0*/  @!P0 BRA `(.L_x_573) ;  /* 0x0000000800608947 */ /* 0x001fea0003800000 */
.L_x_594:
[----:B------:R-:W-:-:S05]  /*121f0*/  VIADD R6, R6, 0x1 ;  /* 0x0000000106067836 */ /* 0x000fca0000000000 */
[----:B------:R-:W-:-:S04]  /*12200*/  ISETP.NE.AND P0, PT, R6, 0xe, PT ;  /* 0x0000000e0600780c */ /* 0x000fc80003f05270 */
[----:B0-----:R-:W-:Y:S02]  /*12210*/  SEL R5, RZ, 0x1, P0 ;  /* 0x00000001ff057807 */ /* 0x001fe40000000000 */
[----:B------:R-:W-:Y:S02]  /*12220*/  SEL R6, R6, RZ, P0 ;  /* 0x000000ff06067207 */ /* 0x000fe40000000000 */
[----:B------:R-:W-:-:S03]  /*12230*/  LOP3.LUT R5, R0, R5, RZ, 0x3c, !PT ;  /* 0x0000000500057212 */ /* 0x000fc600078e3cff */
[----:B------:R-:W-:Y:S01]  /*12240*/  IMAD R7, R6, 0x8, R3 ;  /* 0x0000000806077824 */ /* 0x000fe200078e0203 */
[----:B------:R-:W-:-:S04]  /*12250*/  SHF.L.U32 R0, R5, 0x1f, RZ ;  /* 0x0000001f05007819 */ /* 0x000fc800000006ff */
[----:B------:R-:W0:Y:S02]  /*12260*/  SYNCS.PHASECHK.TRANS64.TRYWAIT P0, [R7+URZ], R0 ;  /* 0x00000000070075a7 */ /* 0x000e24000800017f */
[----:B0-----:R-:W-:Y:S05]  /*12270*/  @!P0 BRA `(.L_x_574) ;  /* 0x0000000800508947 */ /* 0x001fea0003800000 */
.L_x_595:
[----:B0-----:R-:W-:-:S05]  /*12280*/  VIADD R0, R6, 0x1 ;  /* 0x0000000106007836 */ /* 0x001fca0000000000 */
[----:B------:R-:W-:-:S04]  /*12290*/  ISETP.NE.AND P0, PT, R0, 0xe, PT ;  /* 0x0000000e0000780c */ /* 0x000fc80003f05270 */
[----:B------:R-:W-:Y:S02]  /*122a0*/  SEL R2, RZ, 0x1, P0 ;  /* 0x00000001ff027807 */ /* 0x000fe40000000000 */
[----:B------:R-:W-:Y:S02]  /*122b0*/  SEL R4, R0, RZ, P0 ;  /* 0x000000ff00047207 */ /* 0x000fe40000000000 */
[----:B------:R-:W-:-:S03]  /*122c0*/  LOP3.LUT R5, R5, R2, RZ, 0x3c, !PT ;  /* 0x0000000205057212 */ /* 0x000fc600078e3cff */
[----:B------:R-:W-:Y:S01]  /*122d0*/  IMAD R7, R4, 0x8, R3 ;  /* 0x0000000804077824 */ /* 0x000fe200078e0203 */
[----:B------:R-:W-:-:S04]  /*122e0*/  SHF.L.U32 R0, R5, 0x1f, RZ ;  /* 0x0000001f05007819 */ /* 0x000fc800000006ff */
[----:B------:R-:W0:Y:S02]  /*122f0*/  SYNCS.PHASECHK.TRANS64.TRYWAIT P0, [R7+URZ], R0 ;  /* 0x00000000070075a7 */ /* 0x000e24000800017f */
[----:B0-----:R-:W-:Y:S05]  /*12300*/  @!P0 BRA `(.L_x_575) ;  /* 0x0000000800408947 */ /* 0x001fea0003800000 */
.L_x_596:
        /* <DEDUP_REMOVED lines=9> */
.L_x_597:
        /* <DEDUP_REMOVED lines=9> */
.L_x_598:
        /* <DEDUP_REMOVED lines=9> */
.L_x_599:
        /* <DEDUP_REMOVED lines=9> */
.L_x_600:
        /* <DEDUP_REMOVED lines=9> */
.L_x_601:
        /* <DEDUP_REMOVED lines=9> */
.L_x_602:
        /* <DEDUP_REMOVED lines=9> */
.L_x_603:
        /* <DEDUP_REMOVED lines=9> */
.L_x_604:
        /* <DEDUP_REMOVED lines=9> */
.L_x_605:
        /* <DEDUP_REMOVED lines=9> */
.L_x_606:
[----:B0-----:R-:W-:-:S05]  /*128b0*/  VIADD R0, R4, 0x1 ;  /* 0x0000000104007836 */ /* 0x001fca0000000000 */
[----:B------:R-:W-:-:S04]  /*128c0*/  ISETP.NE.AND P0, PT, R0, 0xe, PT ;  /* 0x0000000e0000780c */ /* 0x000fc80003f05270 */
[----:B------:R-:W-:Y:S02]  /*128d0*/  SEL R2, RZ, 0x1, P0 ;  /* 0x00000001ff027807 */ /* 0x000fe40000000000 */
[----:B------:R-:W-:Y:S02]  /*128e0*/  SEL R0, R0, RZ, P0 ;  /* 0x000000ff00007207 */ /* 0x000fe40000000000 */
[----:B------:R-:W-:-:S03]  /*128f0*/  LOP3.LUT R2, R5, R2, RZ, 0x3c, !PT ;  /* 0x0000000205027212 */ /* 0x000fc600078e3cff */
[----:B------:R-:W-:Y:S01]  /*12900*/  IMAD R3, R0, 0x8, R3 ;  /* 0x0000000800037824 */ /* 0x000fe200078e0203 */
[----:B------:R-:W-:-:S07]  /*12910*/  SHF.L.U32 R0, R2, 0x1f, RZ ;  /* 0x0000001f02007819 */ /* 0x000fce00000006ff */
.L_x_586:
[----:B0-----:R0:W1:Y:S02]  /*12920*/  SYNCS.PHASECHK.TRANS64.TRYWAIT P0, [R3+URZ], R0 ;  /* 0x00000000030075a7 */ /* 0x001064000800017f */
[----:B-1----:R-:W-:Y:S05]  /*12930*/  @!P0 NANOSLEEP.SYNCS 0x989680 ;  /* 0x009896800000895d */ /* 0x002fea0003900000 */
[----:B------:R-:W1:Y:S02]  /*12940*/  @!P0 SYNCS.PHASECHK.TRANS64 P0, [R3+URZ], R0 ;  /* 0x00000000030085a7 */ /* 0x000e64000800007f */
[----:B-1----:R-:W-:Y:S05]  /*12950*/  @!P0 BRA `(.L_x_586) ;  /* 0xfffffffc00f08947 */ /* 0x002fea000383ffff */
.L_x_571:
[----:B------:R-:W-:Y:S05]  /*12960*/  BSYNC B0 ;  /* 0x0000000000007941 */ /* 0x000fea0003800000 */
.L_x_570:
[----:B------:R-:W-:Y:S05]  /*12970*/  EXIT ;  /* 0x000000000000794d */ /* 0x000fea0003800000 */
.L_x_22:
[----:B--2---:R2:W3:Y:S02]  /*12980*/  SYNCS.PHASECHK.TRANS64.TRYWAIT P1, [R3+URZ], R2 ;  /* 0x00000002030075a7 */ /* 0x0044e4000802017f */
[----:B---3--:R-:W-:Y:S05]  /*12990*/  @!P1 NANOSLEEP.SYNCS 0x989680 ;  /* 0x009896800000995d */ /* 0x008fea0003900000 */
[----:B------:R-:W3:Y:S02]  /*129a0*/  @!P1 SYNCS.PHASECHK.TRANS64 P1, [R3+URZ], R2 ;  /* 0x00000002030095a7 */ /* 0x000ee4000802007f */
[----:B---3--:R-:W-:Y:S05]  /*129b0*/  @!P1 BRA `(.L_x_22) ;  /* 0xfffffffc00f09947 */ /* 0x008fea000383ffff */
[----:B------:R-:W-:Y:S05]  /*129c0*/  BRA `(.L_x_21) ;  /* 0xfffffeec00ac7947 */ /* 0x000fea000383ffff */
.L_x_27:
[----:B-1----:R1:W2:Y:S02]  /*129d0*/  SYNCS.PHASECHK.TRANS64.TRYWAIT P1, [R5+URZ], R6 ;  /* 0x00000006050075a7 */ /* 0x0022a4000802017f */
[----:B--2---:R-:W-:Y:S05]  /*129e0*/  @!P1 NANOSLEEP.SYNCS 0x989680 ;  /* 0x009896800000995d */ /* 0x004fea0003900000 */
[----:B------:R-:W2:Y:S02]  /*129f0*/  @!P1 SYNCS.PHASECHK.TRANS64 P1, [R5+URZ], R6 ;  /* 0x00000006050095a7 */ /* 0x000ea4000802007f */
[----:B--2---:R-:W-:Y:S05]  /*12a00*/  @!P1 BRA `(.L_x_27) ;  /* 0xfffffffc00f09947 */ /* 0x004fea000383ffff */
[----:B------:R-:W-:Y:S05]  /*12a10*/  BRA `(.L_x_26) ;  /* 0xfffffef400507947 */ /* 0x000fea000383ffff */
.L_x_558:
[----:B------:R-:W-:Y:S01]  /*12a20*/  BSSY B1, `(.L_x_587) ;  /* 0x0000006000017945 */ /* 0x000fe20003800000 */
[----:B------:R-:W-:-:S07]  /*12a30*/  IMAD.MOV.U32 R15, RZ, RZ, -0x1 ;  /* 0xffffffffff0f7424 */ /* 0x000fce00078e00ff */
[----:B------:R-:W-:Y:S05]  /*12a40*/  WARPSYNC.COLLECTIVE R15, `(.L_x_588) ;  /* 0x000000000f0c7348 */ /* 0x000fea0003c00000 */
[----:B------:R-:W-:Y:S02]  /*12a50*/  ELECT P6, UR62, PT ;  /* 0x00000000003e782f */ /* 0x000fe400038c0000 */
[----:B------:R-:W-:Y:S01]  /*12a60*/  MOV R14, UR62 ;  /* 0x0000003e000e7c02 */ /* 0x000fe20008000f00 */
[----:B------:R-:W-:Y:S10]  /*12a70*/  ENDCOLLECTIVE ;  /* 0x000000000000791b */ /* 0x000ff40003800000 */
.L_x_588:
[----:B------:R-:W-:Y:S05]  /*12a80*/  BSYNC B1 ;  /* 0x0000000000017941 */ /* 0x000fea0003800000 */
.L_x_587:
[----:B------:R-:W-:Y:S05]  /*12a90*/  BRA `(.L_x_589) ;  /* 0xffffffe800a07947 */ /* 0x000fea000383ffff */
.L_x_561:
[----:B0-----:R0:W2:Y:S02]  /*12aa0*/  SYNCS.PHASECHK.TRANS64.TRYWAIT P0, [R12+URZ+0x70], R7 ;  /* 0x000070070c0075a7 */ /* 0x0010a4000800017f */
[----:B--2---:R-:W-:Y:S05]  /*12ab0*/  @!P0 NANOSLEEP.SYNCS 0x989680 ;  /* 0x009896800000895d */ /* 0x004fea0003900000 */
[----:B------:R-:W2:Y:S02]  /*12ac0*/  @!P0 SYNCS.PHASECHK.TRANS64 P0, [R12+URZ+0x70], R7 ;  /* 0x000070070c0085a7 */ /* 0x000ea4000800007f */
[----:B--2---:R-:W-:Y:S05]  /*12ad0*/  @!P0 BRA `(.L_x_561) ;  /* 0xfffffffc00f08947 */ /* 0x004fea000383ffff */
[----:B------:R-:W-:Y:S05]  /*12ae0*/  BRA `(.L_x_590) ;  /* 0xffffffe800dc7947 */ /* 0x000fea000383ffff */
.L_x_569:
[----:B------:R-:W-:Y:S01]  /*12af0*/  BSSY B0, `(.L_x_591) ;  /* 0x0000006000007945 */ /* 0x000fe20003800000 */
[----:B------:R-:W-:-:S07]  /*12b00*/  IMAD.MOV.U32 R15, RZ, RZ, -0x1 ;  /* 0xffffffffff0f7424 */ /* 0x000fce00078e00ff */
[----:B------:R-:W-:Y:S05]  /*12b10*/  WARPSYNC.COLLECTIVE R15, `(.L_x_592) ;  /* 0x000000000f0c7348 */ /* 0x000fea0003c00000 */
[----:B------:R-:W-:Y:S02]  /*12b20*/  ELECT P6, UR62, PT ;  /* 0x00000000003e782f */ /* 0x000fe400038c0000 */
[----:B------:R-:W-:Y:S01]  /*12b30*/  MOV R14, UR62 ;  /* 0x0000003e000e7c02 */ /* 0x000fe20008000f00 */
[----:B------:R-:W-:Y:S10]  /*12b40*/  ENDCOLLECTIVE ;  /* 0x000000000000791b */ /* 0x000ff40003800000 */
.L_x_592:
[----:B------:R-:W-:Y:S05]  /*12b50*/  BSYNC B0 ;  /* 0x0000000000007941 */ /* 0x000fea0003800000 */
.L_x_591:
[----:B------:R-:W-:Y:S05]  /*12b60*/  BRA `(.L_x_593) ;  /* 0xfffffff400647947 */ /* 0x000fea000383ffff */
.L_x_573:
[----:B0-----:R0:W1:Y:S02]  /*12b70*/  SYNCS.PHASECHK.TRANS64.TRYWAIT P0, [R5+URZ], R2 ;  /* 0x00000002050075a7 */ /* 0x001064000800017f */
[----:B-1----:R-:W-:Y:S05]  /*12b80*/  @!P0 NANOSLEEP.SYNCS 0x989680 ;  /* 0x009896800000895d */ /* 0x002fea0003900000 */
[----:B------:R-:W1:Y:S02]  /*12b90*/  @!P0 SYNCS.PHASECHK.TRANS64 P0, [R5+URZ], R2 ;  /* 0x00000002050085a7 */ /* 0x000e64000800007f */
[----:B-1----:R-:W-:Y:S05]  /*12ba0*/  @!P0 BRA `(.L_x_573) ;  /* 0xfffffffc00f08947 */ /* 0x002fea000383ffff */
[----:B------:R-:W-:Y:S05]  /*12bb0*/  BRA `(.L_x_594) ;  /* 0xfffffff4008c7947 */ /* 0x000fea000383ffff */
.L_x_574:
[----:B0-----:R0:W1:Y:S02]  /*12bc0*/  SYNCS.PHASECHK.TRANS64.TRYWAIT P0, [R7+URZ], R0 ;  /* 0x00000000070075a7 */ /* 0x001064000800017f */
[----:B-1----:R-:W-:Y:S05]  /*12bd0*/  @!P0 NANOSLEEP.SYNCS 0x989680 ;  /* 0x009896800000895d */ /* 0x002fea0003900000 */
[----:B------:R-:W1:Y:S02]  /*12be0*/  @!P0 SYNCS.PHASECHK.TRANS64 P0, [R7+URZ], R0 ;  /* 0x00000000070085a7 */ /* 0x000e64000800007f */
[----:B-1----:R-:W-:Y:S05]  /*12bf0*/  @!P0 BRA `(.L_x_574) ;  /* 0xfffffffc00f08947 */ /* 0x002fea000383ffff */
[----:B------:R-:W-:Y:S05]  /*12c00*/  BRA `(.L_x_595) ;  /* 0xfffffff4009c7947 */ /* 0x000fea000383ffff */
.L_x_575:
[----:B0-----:R0:W1:Y:S02]  /*12c10*/  SYNCS.PHASECHK.TRANS64.TRYWAIT P0, [R7+URZ], R0 ;  /* 0x00000000070075a7 */ /* 0x001064000800017f */
[----:B-1----:R-:W-:Y:S05]  /*12c20*/  @!P0 NANOSLEEP.SYNCS 0x989680 ;  /* 0x009896800000895d */ /* 0x002fea0003900000 */
[----:B------:R-:W1:Y:S02]  /*12c30*/  @!P0 SYNCS.PHASECHK.TRANS64 P0, [R7+URZ], R0 ;  /* 0x00000000070085a7 */ /* 0x000e64000800007f */
[----:B-1----:R-:W-:Y:S05]  /*12c40*/  @!P0 BRA `(.L_x_575) ;  /* 0xfffffffc00f08947 */ /* 0x002fea000383ffff */
[----:B------:R-:W-:Y:S05]  /*12c50*/  BRA `(.L_x_596) ;  /* 0xfffffff400ac7947 */ /* 0x000fea000383ffff */
.L_x_576:
[----:B0-----:R0:W1:Y:S02]  /*12c60*/  SYNCS.PHASECHK.TRANS64.TRYWAIT P0, [R7+URZ], R0 ;  /* 0x00000000070075a7 */ /* 0x001064000800017f */
[----:B-1----:R-:W-:Y:S05]  /*12c70*/  @!P0 NANOSLEEP.SYNCS 0x989680 ;  /* 0x009896800000895d */ /* 0x002fea0003900000 */
[----:B------:R-:W1:Y:S02]  /*12c80*/  @!P0 SYNCS.PHASECHK.TRANS64 P0, [R7+URZ], R0 ;  /* 0x00000000070085a7 */ /* 0x000e64000800007f */
[----:B-1----:R-:W-:Y:S05]  /*12c90*/  @!P0 BRA `(.L_x_576) ;  /* 0xfffffffc00f08947 */ /* 0x002fea000383ffff */
[----:B------:R-:W-:Y:S05]  /*12ca0*/  BRA `(.L_x_597) ;  /* 0xfffffff400bc7947 */ /* 0x000fea000383ffff */
.L_x_577:
[----:B0-----:R0:W1:Y:S02]  /*12cb0*/  SYNCS.PHASECHK.TRANS64.TRYWAIT P0, [R7+URZ], R0 ;  /* 0x00000000070075a7 */ /* 0x001064000800017f */
[----:B-1----:R-:W-:Y:S05]  /*12cc0*/  @!P0 NANOSLEEP.SYNCS 0x989680 ;  /* 0x009896800000895d */ /* 0x002fea0003900000 */
[----:B------:R-:W1:Y:S02]  /*12cd0*/  @!P0 SYNCS.PHASECHK.TRANS64 P0, [R7+URZ], R0 ;  /* 0x00000000070085a7 */ /* 0x000e64000800007f */
[----:B-1----:R-:W-:Y:S05]  /*12ce0*/  @!P0 BRA `(.L_x_577) ;  /* 0xfffffffc00f08947 */ /* 0x002fea000383ffff */
[----:B------:R-:W-:Y:S05]  /*12cf0*/  BRA `(.L_x_598) ;  /* 0xfffffff400cc7947 */ /* 0x000fea000383ffff */
.L_x_578:
[----:B0-----:R0:W1:Y:S02]  /*12d00*/  SYNCS.PHASECHK.TRANS64.TRYWAIT P0, [R7+URZ], R0 ;  /* 0x00000000070075a7 */ /* 0x001064000800017f */
[----:B-1----:R-:W-:Y:S05]  /*12d10*/  @!P0 NANOSLEEP.SYNCS 0x989680 ;  /* 0x009896800000895d */ /* 0x002fea0003900000 */
[----:B------:R-:W1:Y:S02]  /*12d20*/  @!P0 SYNCS.PHASECHK.TRANS64 P0, [R7+URZ], R0 ;  /* 0x00000000070085a7 */ /* 0x000e64000800007f */
[----:B-1----:R-:W-:Y:S05]  /*12d30*/  @!P0 BRA `(.L_x_578) ;  /* 0xfffffffc00f08947 */ /* 0x002fea000383ffff */
[----:B------:R-:W-:Y:S05]  /*12d40*/  BRA `(.L_x_599) ;  /* 0xfffffff400dc7947 */ /* 0x000fea000383ffff */
.L_x_579:
[----:B0-----:R0:W1:Y:S02]  /*12d50*/  SYNCS.PHASECHK.TRANS64.TRYWAIT P0, [R7+URZ], R0 ;  /* 0x00000000070075a7 */ /* 0x001064000800017f */
[----:B-1----:R-:W-:Y:S05]  /*12d60*/  @!P0 NANOSLEEP.SYNCS 0x989680 ;  /* 0x009896800000895d */ /* 0x002fea0003900000 */
[----:B------:R-:W1:Y:S02]  /*12d70*/  @!P0 SYNCS.PHASECHK.TRANS64 P0, [R7+URZ], R0 ;  /* 0x00000000070085a7 */ /* 0x000e64000800007f */
[----:B-1----:R-:W-:Y:S05]  /*12d80*/  @!P0 BRA `(.L_x_579) ;  /* 0xfffffffc00f08947 */ /* 0x002fea000383ffff */
[----:B------:R-:W-:Y:S05]  /*12d90*/  BRA `(.L_x_600) ;  /* 0xfffffff400ec7947 */ /* 0x000fea000383ffff */
.L_x_580:
[----:B0-----:R0:W1:Y:S02]  /*12da0*/  SYNCS.PHASECHK.TRANS64.TRYWAIT P0, [R7+URZ], R0 ;  /* 0x00000000070075a7 */ /* 0x001064000800017f */
[----:B-1----:R-:W-:Y:S05]  /*12db0*/  @!P0 NANOSLEEP.SYNCS 0x989680 ;  /* 0x009896800000895d */ /* 0x002fea0003900000 */
[----:B------:R-:W1:Y:S02]  /*12dc0*/  @!P0 SYNCS.PHASECHK.TRANS64 P0, [R7+URZ], R0 ;  /* 0x00000000070085a7 */ /* 0x000e64000800007f */
[----:B-1----:R-:W-:Y:S05]  /*12dd0*/  @!P0 BRA `(.L_x_580) ;  /* 0xfffffffc00f08947 */ /* 0x002fea000383ffff */
[----:B------:R-:W-:Y:S05]  /*12de0*/  BRA `(.L_x_601) ;  /* 0xfffffff400fc7947 */ /* 0x000fea000383ffff */
.L_x_581:
[----:B0-----:R0:W1:Y:S02]  /*12df0*/  SYNCS.PHASECHK.TRANS64.TRYWAIT P0, [R7+URZ], R0 ;  /* 0x00000000070075a7 */ /* 0x001064000800017f */
[----:B-1----:R-:W-:Y:S05]  /*12e00*/  @!P0 NANOSLEEP.SYNCS 0x989680 ;  /* 0x009896800000895d */ /* 0x002fea0003900000 */
[----:B------:R-:W1:Y:S02]  /*12e10*/  @!P0 SYNCS.PHASECHK.TRANS64 P0, [R7+URZ], R0 ;  /* 0x00000000070085a7 */ /* 0x000e64000800007f */
[----:B-1----:R-:W-:Y:S05]  /*12e20*/  @!P0 BRA `(.L_x_581) ;  /* 0xfffffffc00f08947 */ /* 0x002fea000383ffff */
[----:B------:R-:W-:Y:S05]  /*12e30*/  BRA `(.L_x_602) ;  /* 0xfffffff8000c7947 */ /* 0x000fea000383ffff */
.L_x_582:
[----:B0-----:R0:W1:Y:S02]  /*12e40*/  SYNCS.PHASECHK.TRANS64.TRYWAIT P0, [R7+URZ], R0 ;  /* 0x00000000070075a7 */ /* 0x001064000800017f */
[----:B-1----:R-:W-:Y:S05]  /*12e50*/  @!P0 NANOSLEEP.SYNCS 0x989680 ;  /* 0x009896800000895d */ /* 0x002fea0003900000 */
[----:B------:R-:W1:Y:S02]  /*12e60*/  @!P0 SYNCS.PHASECHK.TRANS64 P0, [R7+URZ], R0 ;  /* 0x00000000070085a7 */ /* 0x000e64000800007f */
[----:B-1----:R-:W-:Y:S05]  /*12e70*/  @!P0 BRA `(.L_x_582) ;  /* 0xfffffffc00f08947 */ /* 0x002fea000383ffff */
[----:B------:R-:W-:Y:S05]  /*12e80*/  BRA `(.L_x_603) ;  /* 0xfffffff8001c7947 */ /* 0x000fea000383ffff */
.L_x_583:
[----:B0-----:R0:W1:Y:S02]  /*12e90*/  SYNCS.PHASECHK.TRANS64.TRYWAIT P0, [R7+URZ], R0 ;  /* 0x00000000070075a7 */ /* 0x001064000800017f */
[----:B-1----:R-:W-:Y:S05]  /*12ea0*/  @!P0 NANOSLEEP.SYNCS 0x989680 ;  /* 0x009896800000895d */ /* 0x002fea0003900000 */
[----:B------:R-:W1:Y:S02]  /*12eb0*/  @!P0 SYNCS.PHASECHK.TRANS64 P0, [R7+URZ], R0 ;  /* 0x00000000070085a7 */ /* 0x000e64000800007f */
[----:B-1----:R-:W-:Y:S05]  /*12ec0*/  @!P0 BRA `(.L_x_583) ;  /* 0xfffffffc00f08947 */ /* 0x002fea000383ffff */
[----:B------:R-:W-:Y:S05]  /*12ed0*/  BRA `(.L_x_604) ;  /* 0xfffffff8002c7947 */ /* 0x000fea000383ffff */
.L_x_584:
[----:B0-----:R0:W1:Y:S02]  /*12ee0*/  SYNCS.PHASECHK.TRANS64.TRYWAIT P0, [R7+URZ], R0 ;  /* 0x00000000070075a7 */ /* 0x001064000800017f */
[----:B-1----:R-:W-:Y:S05]  /*12ef0*/  @!P0 NANOSLEEP.SYNCS 0x989680 ;  /* 0x009896800000895d */ /* 0x002fea0003900000 */
[----:B------:R-:W1:Y:S02]  /*12f00*/  @!P0 SYNCS.PHASECHK.TRANS64 P0, [R7+URZ], R0 ;  /* 0x00000000070085a7 */ /* 0x000e64000800007f */
[----:B-1----:R-:W-:Y:S05]  /*12f10*/  @!P0 BRA `(.L_x_584) ;  /* 0xfffffffc00f08947 */ /* 0x002fea000383ffff */
[----:B------:R-:W-:Y:S05]  /*12f20*/  BRA `(.L_x_605) ;  /* 0xfffffff8003c7947 */ /* 0x000fea000383ffff */
.L_x_585:
[----:B0-----:R0:W1:Y:S02]  /*12f30*/  SYNCS.PHASECHK.TRANS64.TRYWAIT P0, [R7+URZ], R0 ;  /* 0x00000000070075a7 */ /* 0x001064000800017f */
[----:B-1----:R-:W-:Y:S05]  /*12f40*/  @!P0 NANOSLEEP.SYNCS 0x989680 ;  /* 0x009896800000895d */ /* 0x002fea0003900000 */
[----:B------:R-:W1:Y:S02]  /*12f50*/  @!P0 SYNCS.PHASECHK.TRANS64 P0, [R7+URZ], R0 ;  /* 0x00000000070085a7 */ /* 0x000e64000800007f */
[----:B-1----:R-:W-:Y:S05]  /*12f60*/  @!P0 BRA `(.L_x_585) ;  /* 0xfffffffc00f08947 */ /* 0x002fea000383ffff */
[----:B------:R-:W-:Y:S05]  /*12f70*/  BRA `(.L_x_606) ;  /* 0xfffffff8004c7947 */ /* 0x000fea000383ffff */
.L_x_607:
[----:B------:R-:W-:-:S00]  /*12f80*/  BRA `(.L_x_607) ;  /* 0xfffffffc00fc7947 */ /* 0x000fc0000383ffff */
[----:B------:R-:W-:-:S00]  /*12f90*/  NOP ;  /* 0x0000000000007918 */ /* 0x000fc00000000000 */
        /* <DEDUP_REMOVED lines=14> */
.L_x_608:


//--------------------- .nv.global.init           --------------------------
	.section	.nv.global.init,"aw",@progbits
.nv.global.init:
	.type		$str$22,@object
	.size		$str$22,($str$23 - $str$22)
$str$22:
        /*0000*/ 	.byte	0x6b, 0x5f, 0x74, 0x69, 0x6c, 0x65, 0x5f, 0x63, 0x6f, 0x75, 0x6e, 0x74, 0x20, 0x3e, 0x3d, 0x20
        /*0010*/ 	.byte	0x31, 0x00
	.type		$str$23,@object
	.size		$str$23,(__unnamed_1 - $str$23)
$str$23:
        /*0012*/ 	.byte	0x2f, 0x74, 0x6d, 0x70, 0x2f, 0x63, 0x75, 0x74, 0x6c, 0x61, 0x73, 0x73, 0x5f, 0x73, 0x77, 0x65
        /*0022*/ 	.byte	0x65, 0x70, 0x5f, 0x73, 0x72, 0x63, 0x2f, 0x69, 0x6e, 0x63, 0x6c, 0x75, 0x64, 0x65, 0x2f, 0x63
        /*0032*/ 	.byte	0x75, 0x74, 0x6c, 0x61, 0x73, 0x73, 0x2f, 0x67, 0x65, 0x6d, 0x6d, 0x2f, 0x63, 0x6f, 0x6c, 0x6c
        /*0042*/ 	.byte	0x65, 0x63, 0x74, 0x69, 0x76, 0x65, 0x2f, 0x73, 0x6d, 0x39, 0x30, 0x5f, 0x6d, 0x6d, 0x61, 0x5f
        /*0052*/ 	.byte	0x74, 0x6d, 0x61, 0x5f, 0x67, 0x6d, 0x6d, 0x61, 0x5f, 0x73, 0x73, 0x5f, 0x77, 0x61, 0x72, 0x70
        /*0062*/ 	.byte	0x73, 0x70, 0x65, 0x63, 0x69, 0x61, 0x6c, 0x69, 0x7a, 0x65, 0x64, 0x2e, 0x68, 0x70, 0x70, 0x00
	.type		__unnamed_1,@object
	.size		__unnamed_1,(.L_0 - __unnamed_1)
__unnamed_1:
        /* <DEDUP_REMOVED lines=173> */
        /*0b42*/ 	.byte	0x65, 0x3a, 0x3a, 0x69, 0x64, 0x65, 0x6e, 0x74, 0x69, 0x74, 0x79, 0x5d, 0x00
.L_0:


//--------------------- .nv.shared._ZN7cutlass13device_kernelINS_4gemm6kernel13GemmUniversalIN4cute5tupleIJiiiiEEENS1_10collective13CollectiveMmaINS1_34MainloopSm90TmaGmmaWarpSpecializedILi14ENS5_IJNS4_1CILi2EEENSA_ILi1EEESC_EEENS1_35KernelTmaWarpSpecializedCooperativeEEENS5_IJNSA_ILi256EEESG_NSA_ILi32EEEEEEaNS5_IJlSC_lEEEaSJ_NS4_8TiledMMAINS4_8MMA_AtomIJNS4_4SM904GMMA27MMA_64x256x32_S32S8S8_SS_TNEEEENS4_6LayoutISD_NS5_IJSC_NSA_ILi0EEESR_EEEEENS5_IJNS4_10UnderscoreESU_SU_EEEEENS4_13SM90_TMA_LOADENS4_14ComposedLayoutINS4_7SwizzleILi1ELi4ELi3EEENS4_18smem_ptr_flag_bitsILi8EEENSQ_INS5_IJNSA_ILi8EEESH_EEENS5_IJSH_SC_EEEEEEEvNS4_8identityENS4_23SM90_TMA_LOAD_MULTICASTES17_vS18_EENS_8epilogue10collective6detail29Sm90TmaWarpSpecializedAdapterINS1C_15DefaultEpilogueIaSJ_SJ_NS1B_6thread17LinearCombinationIaLi1EiiLNS1G_9ScaleType4KindE0ELNS_15FloatRoundStyleE2EaEENS1_15EpilogueDefaultEEEEEvvEEEEvNT_6ParamsE --------------------------
	.section	.nv.shared._ZN7cutlass13device_kernelINS_4gemm6kernel13GemmUniversalIN4cute5tupleIJiiiiEEENS1_10collective13CollectiveMmaINS1_34MainloopSm90TmaGmmaWarpSpecializedILi14ENS5_IJNS4_1CILi2EEENSA_ILi1EEESC_EEENS1_35KernelTmaWarpSpecializedCooperativeEEENS5_IJNSA_ILi256EEESG_NSA_ILi32EEEEEEaNS5_IJlSC_lEEEaSJ_NS4_8TiledMMAINS4_8MMA_AtomIJNS4_4SM904GMMA27MMA_64x256x32_S32S8S8_SS_TNEEEENS4_6LayoutISD_NS5_IJSC_NSA_ILi0EEESR_EEEEENS5_IJNS4_10UnderscoreESU_SU_EEEEENS4_13SM90_TMA_LOADENS4_14ComposedLayoutINS4_7SwizzleILi1ELi4ELi3EEENS4_18smem_ptr_flag_bitsILi8EEENSQ_INS5_IJNSA_ILi8EEESH_EEENS5_IJSH_SC_EEEEEEEvNS4_8identityENS4_23SM90_TMA_LOAD_MULTICASTES17_vS18_EENS_8epilogue10collective6detail29Sm90TmaWarpSpecializedAdapterINS1C_15DefaultEpilogueIaSJ_SJ_NS1B_6thread17LinearCombinationIaLi1EiiLNS1G_9ScaleType4KindE0ELNS_15FloatRoundStyleE2EaEENS1_15EpilogueDefaultEEEEEvvEEEEvNT_6ParamsE,"aw",@nobits
	.sectionflags	@""
	.align	16
	.zero		1024


//--------------------- .nv.shared.reserved.0     --------------------------
	.section	.nv.shared.reserved.0,"aw",@nobits
	.weak		__nv_reservedSMEM_offset_0_alias
	.size		__nv_reservedSMEM_offset_0_alias, 0, 0
	.other		__nv_reservedSMEM_offset_0_alias,@"STO_CUDA_RESERVED_SHARED STV_DEFAULT"
__nv_reservedSMEM_offset_0_alias:
	.zero		0


//--------------------- .nv.global                --------------------------
	.section	.nv.global,"aw",@nobits
.nv.global:
	.type		_ZN40_INTERNAL_eedca1c4_4_k_cu_ee67db4d_283734cute1_E,@object
	.size		_ZN40_INTERNAL_eedca1c4_4_k_cu_ee67db4d_283734cute1_E,(_ZN40_INTERNAL_eedca1c4_4_k_cu_ee67db4d_283734cuda3std3__45__cpo6cbeginE - _ZN40_INTERNAL_eedca1c4_4_k_cu_ee67db4d_283734cute1_E)
_ZN40_INTERNAL_eedca1c4_4_k_cu_ee67db4d_283734cute1_E:
	.zero		1
	.type		_ZN40_INTERNAL_eedca1c4_4_k_cu_ee67db4d_283734cuda3std3__45__cpo6cbeginE,@object
	.size		_ZN40_INTERNAL_eedca1c4_4_k_cu_ee67db4d_283734cuda3std3__45__cpo6cbeginE,(_ZN40_INTERNAL_eedca1c4_4_k_cu_ee67db4d_283734cuda3std3__48in_placeE - _ZN40_INTERNAL_eedca1c4_4_k_cu_ee67db4d_283734cuda3std3__45__cpo6cbeginE)
_ZN40_INTERNAL_eedca1c4_4_k_cu_ee67db4d_283734cuda3std3__45__cpo6cbeginE:
	.zero		1
	.type		_ZN40_INTERNAL_eedca1c4_4_k_cu_ee67db4d_283734cuda3std3__48in_placeE,@object
	.size		_ZN40_INTERNAL_eedca1c4_4_k_cu_ee67db4d_283734cuda3std3__48in_placeE,(_ZN40_INTERNAL_eedca1c4_4_k_cu_ee67db4d_283734cuda3std6ranges3__45__cpo9iter_moveE - _ZN40_INTERNAL_eedca1c4_4_k_cu_ee67db4d_283734cuda3std3__48in_placeE)
_ZN40_INTERNAL_eedca1c4_4_k_cu_ee67db4d_283734cuda3std3__48in_placeE:
	.zero		1
	.type		_ZN40_INTERNAL_eedca1c4_4_k_cu_ee67db4d_283734cuda3std6ranges3__45__cpo9iter_moveE,@object
	.size		_ZN40_INTERNAL_eedca1c4_4_k_cu_ee67db4d_283734cuda3std6ranges3__45__cpo9iter_moveE,(_ZN40_INTERNAL_eedca1c4_4_k_cu_ee67db4d_283734cuda3std3__45__cpo5beginE - _ZN40_INTERNAL_eedca1c4_4_k_cu_ee67db4d_283734cuda3std6ranges3__45__cpo9iter_moveE)
_ZN40_INTERNAL_eedca1c4_4_k_cu_ee67db4d_283734cuda3std6ranges3__45__cpo9iter_moveE:
	.zero		1
	.type		_ZN40_INTERNAL_eedca1c4_4_k_cu_ee67db4d_283734cuda3std3__45__cpo5beginE,@object
	.size		_ZN40_INTERNAL_eedca1c4_4_k_cu_ee67db4d_283734cuda3std3__45__cpo5beginE,(_ZN40_INTERNAL_eedca1c4_4_k_cu_ee67db4d_283734cuda3std3__442_GLOBAL__N__eedca1c4_4_k_cu_ee67db4d_283736ignoreE - _ZN40_INTERNAL_eedca1c4_4_k_cu_ee67db4d_283734cuda3std3__45__cpo5beginE)
_ZN40_INTERNAL_eedca1c4_4_k_cu_ee67db4d_283734cuda3std3__45__cpo5beginE:
	.zero		1
	.type		_ZN40_INTERNAL_eedca1c4_4_k_cu_ee67db4d_283734cuda3std3__442_GLOBAL__N__eedca1c4_4_k_cu_ee67db4d_283736ignoreE,@object
	.size		_ZN40_INTERNAL_eedca1c4_4_k_cu_ee67db4d_283734cuda3std3__442_GLOBAL__N__eedca1c4_4_k_cu_ee67db4d_283736ignoreE,(_ZN40_INTERNAL_eedca1c4_4_k_cu_ee67db4d_283734cute7productE - _ZN40_INTERNAL_eedca1c4_4_k_cu_ee67db4d_283734cuda3std3__442_GLOBAL__N__eedca1c4_4_k_cu_ee67db4d_283736ignoreE)
_ZN40_INTERNAL_eedca1c4_4_k_cu_ee67db4d_283734cuda3std3__442_GLOBAL__N__eedca1c4_4_k_cu_ee67db4d_283736ignoreE:
	.zero		1
	.type		_ZN40_INTERNAL_eedca1c4_4_k_cu_ee67db4d_283734cute7productE,@object
	.size		_ZN40_INTERNAL_eedca1c4_4_k_cu_ee67db4d_283734cute7productE,(_ZN40_INTERNAL_eedca1c4_4_k_cu_ee67db4d_283734cuda3std3__45__cpo3endE - _ZN40_INTERNAL_eedca1c4_4_k_cu_ee67db4d_283734cute7productE)
_ZN40_INTERNAL_eedca1c4_4_k_cu_ee67db4d_283734cute7productE:
	.zero		1
	.type		_ZN40_INTERNAL_eedca1c4_4_k_cu_ee67db4d_283734cuda3std3__45__cpo3endE,@object
	.size		_ZN40_INTERNAL_eedca1c4_4_k_cu_ee67db4d_283734cuda3std3__45__cpo3endE,(_ZN40_INTERNAL_eedca1c4_4_k_cu_ee67db4d_283734cuda3std3__419piecewise_constructE - _ZN40_INTERNAL_eedca1c4_4_k_cu_ee67db4d_283734cuda3std3__45__cpo3endE)
_ZN40_INTERNAL_eedca1c4_4_k_cu_ee67db4d_283734cuda3std3__45__cpo3endE:
	.zero		1
	.type		_ZN40_INTERNAL_eedca1c4_4_k_cu_ee67db4d_283734cuda3std3__419piecewise_constructE,@object
	.size		_ZN40_INTERNAL_eedca1c4_4_k_cu_ee67db4d_283734cuda3std3__419piecewise_constructE,(_ZN40_INTERNAL_eedca1c4_4_k_cu_ee67db4d_283734cuda3std3__45__cpo4cendE - _ZN40_INTERNAL_eedca1c4_4_k_cu_ee67db4d_283734cuda3std3__419piecewise_constructE)
_ZN40_INTERNAL_eedca1c4_4_k_cu_ee67db4d_283734cuda3std3__419piecewise_constructE:
	.zero		1
	.type		_ZN40_INTERNAL_eedca1c4_4_k_cu_ee67db4d_283734cuda3std3__45__cpo4cendE,@object
	.size		_ZN40_INTERNAL_eedca1c4_4_k_cu_ee67db4d_283734cuda3std3__45__cpo4cendE,(_ZN40_INTERNAL_eedca1c4_4_k_cu_ee67db4d_283734cuda3std6ranges3__45__cpo4swapE - _ZN40_INTERNAL_eedca1c4_4_k_cu_ee67db4d_283734cuda3std3__45__cpo4cendE)
_ZN40_INTERNAL_eedca1c4_4_k_cu_ee67db4d_283734cuda3std3__45__cpo4cendE:
	.zero		1
	.type		_ZN40_INTERNAL_eedca1c4_4_k_cu_ee67db4d_283734cuda3std6ranges3__45__cpo4swapE,@object
	.size		_ZN40_INTERNAL_eedca1c4_4_k_cu_ee67db4d_283734cuda3std6ranges3__45__cpo4swapE,(.L_8 - _ZN40_INTERNAL_eedca1c4_4_k_cu_ee67db4d_283734cuda3std6ranges3__45__cpo4swapE)
_ZN40_INTERNAL_eedca1c4_4_k_cu_ee67db4d_283734cuda3std6ranges3__45__cpo4swapE:
	.zero		1
.L_8:


//--------------------- .nv.constant0._ZN7cutlass13device_kernelINS_4gemm6kernel13GemmUniversalIN4cute5tupleIJiiiiEEENS1_10collective13CollectiveMmaINS1_34MainloopSm90TmaGmmaWarpSpecializedILi14ENS5_IJNS4_1CILi2EEENSA_ILi1EEESC_EEENS1_35KernelTmaWarpSpecializedCooperativeEEENS5_IJNSA_ILi256EEESG_NSA_ILi32EEEEEEaNS5_IJlSC_lEEEaSJ_NS4_8TiledMMAINS4_8MMA_AtomIJNS4_4SM904GMMA27MMA_64x256x32_S32S8S8_SS_TNEEEENS4_6LayoutISD_NS5_IJSC_NSA_ILi0EEESR_EEEEENS5_IJNS4_10UnderscoreESU_SU_EEEEENS4_13SM90_TMA_LOADENS4_14ComposedLayoutINS4_7SwizzleILi1ELi4ELi3EEENS4_18smem_ptr_flag_bitsILi8EEENSQ_INS5_IJNSA_ILi8EEESH_EEENS5_IJSH_SC_EEEEEEEvNS4_8identityENS4_23SM90_TMA_LOAD_MULTICASTES17_vS18_EENS_8epilogue10collective6detail29Sm90TmaWarpSpecializedAdapterINS1C_15DefaultEpilogueIaSJ_SJ_NS1B_6thread17LinearCombinationIaLi1EiiLNS1G_9ScaleType4KindE0ELNS_15FloatRoundStyleE2EaEENS1_15EpilogueDefaultEEEEEvvEEEEvNT_6ParamsE --------------------------
	.section	.nv.constant0._ZN7cutlass13device_kernelINS_4gemm6kernel13GemmUniversalIN4cute5tupleIJiiiiEEENS1_10collective13CollectiveMmaINS1_34MainloopSm90TmaGmmaWarpSpecializedILi14ENS5_IJNS4_1CILi2EEENSA_ILi1EEESC_EEENS1_35KernelTmaWarpSpecializedCooperativeEEENS5_IJNSA_ILi256EEESG_NSA_ILi32EEEEEEaNS5_IJlSC_lEEEaSJ_NS4_8TiledMMAINS4_8MMA_AtomIJNS4_4SM904GMMA27MMA_64x256x32_S32S8S8_SS_TNEEEENS4_6LayoutISD_NS5_IJSC_NSA_ILi0EEESR_EEEEENS5_IJNS4_10UnderscoreESU_SU_EEEEENS4_13SM90_TMA_LOADENS4_14ComposedLayoutINS4_7SwizzleILi1ELi4ELi3EEENS4_18smem_ptr_flag_bitsILi8EEENSQ_INS5_IJNSA_ILi8EEESH_EEENS5_IJSH_SC_EEEEEEEvNS4_8identityENS4_23SM90_TMA_LOAD_MULTICASTES17_vS18_EENS_8epilogue10collective6detail29Sm90TmaWarpSpecializedAdapterINS1C_15DefaultEpilogueIaSJ_SJ_NS1B_6thread17LinearCombinationIaLi1EiiLNS1G_9ScaleType4KindE0ELNS_15FloatRoundStyleE2EaEENS1_15EpilogueDefaultEEEEEvvEEEEvNT_6ParamsE,"a",@progbits
	.sectionflags	@""
	.align	4
.nv.constant0._ZN7cutlass13device_kernelINS_4gemm6kernel13GemmUniversalIN4cute5tupleIJiiiiEEENS1_10collective13CollectiveMmaINS1_34MainloopSm90TmaGmmaWarpSpecializedILi14ENS5_IJNS4_1CILi2EEENSA_ILi1EEESC_EEENS1_35KernelTmaWarpSpecializedCooperativeEEENS5_IJNSA_ILi256EEESG_NSA_ILi32EEEEEEaNS5_IJlSC_lEEEaSJ_NS4_8TiledMMAINS4_8MMA_AtomIJNS4_4SM904GMMA27MMA_64x256x32_S32S8S8_SS_TNEEEENS4_6LayoutISD_NS5_IJSC_NSA_ILi0EEESR_EEEEENS5_IJNS4_10UnderscoreESU_SU_EEEEENS4_13SM90_TMA_LOADENS4_14ComposedLayoutINS4_7SwizzleILi1ELi4ELi3EEENS4_18smem_ptr_flag_bitsILi8EEENSQ_INS5_IJNSA_ILi8EEESH_EEENS5_IJSH_SC_EEEEEEEvNS4_8identityENS4_23SM90_TMA_LOAD_MULTICASTES17_vS18_EENS_8epilogue10collective6detail29Sm90TmaWarpSpecializedAdapterINS1C_15DefaultEpilogueIaSJ_SJ_NS1B_6thread17LinearCombinationIaLi1EiiLNS1G_9ScaleType4KindE0ELNS_15FloatRoundStyleE2EaEENS1_15EpilogueDefaultEEEEEvvEEEEvNT_6ParamsE:
	.zero		1664


//--------------------- SYMBOLS --------------------------

	.type		.nv.reservedSmem.offset0,@object
	.size		.nv.reservedSmem.offset0,0x4
	.type		__assertfail,@function
